//
// Generated by NVIDIA NVVM Compiler
//
// Compiler Build ID: CL-36424714
// Cuda compilation tools, release 13.0, V13.0.88
// Based on NVVM 20.0.0
//

.version 9.0
.target sm_100
.address_size 64

	// .globl	_Z32apply_boundary_conditions_kernelPdS_Piii

.visible .entry _Z32apply_boundary_conditions_kernelPdS_Piii(
	.param .u64 .ptr .align 1 _Z32apply_boundary_conditions_kernelPdS_Piii_param_0,
	.param .u64 .ptr .align 1 _Z32apply_boundary_conditions_kernelPdS_Piii_param_1,
	.param .u64 .ptr .align 1 _Z32apply_boundary_conditions_kernelPdS_Piii_param_2,
	.param .u32 _Z32apply_boundary_conditions_kernelPdS_Piii_param_3,
	.param .u32 _Z32apply_boundary_conditions_kernelPdS_Piii_param_4
)
{
	.reg .pred 	%p<37>;
	.reg .b32 	%r<23>;
	.reg .b64 	%rd<33>;
	.reg .b64 	%fd<8>;

	ld.param.u64 	%rd6, [_Z32apply_boundary_conditions_kernelPdS_Piii_param_0];
	ld.param.u64 	%rd7, [_Z32apply_boundary_conditions_kernelPdS_Piii_param_1];
	ld.param.u64 	%rd5, [_Z32apply_boundary_conditions_kernelPdS_Piii_param_2];
	ld.param.u32 	%r4, [_Z32apply_boundary_conditions_kernelPdS_Piii_param_3];
	ld.param.u32 	%r6, [_Z32apply_boundary_conditions_kernelPdS_Piii_param_4];
	cvta.to.global.u64 	%rd1, %rd7;
	cvta.to.global.u64 	%rd2, %rd6;
	mov.u32 	%r7, %ctaid.x;
	mov.u32 	%r8, %ntid.x;
	mov.u32 	%r9, %tid.x;
	mad.lo.s32 	%r1, %r7, %r8, %r9;
	mov.u32 	%r10, %ctaid.y;
	mov.u32 	%r11, %ntid.y;
	mov.u32 	%r12, %tid.y;
	mad.lo.s32 	%r13, %r10, %r11, %r12;
	setp.ne.s32 	%p1, %r1, 0;
	setp.ge.s32 	%p2, %r13, %r6;
	or.pred  	%p3, %p1, %p2;
	@%p3 bra 	$L__BB0_2;
	mad.lo.s32 	%r14, %r13, %r4, %r13;
	mul.wide.s32 	%rd8, %r14, 8;
	add.s64 	%rd9, %rd2, %rd8;
	mov.b64 	%rd10, 4607182418800017408;
	st.global.u64 	[%rd9], %rd10;
$L__BB0_2:
	setp.ge.s32 	%p4, %r13, %r6;
	setp.ne.s32 	%p5, %r1, %r4;
	or.pred  	%p6, %p5, %p4;
	@%p6 bra 	$L__BB0_4;
	mad.lo.s32 	%r15, %r13, %r4, %r13;
	add.s32 	%r16, %r15, %r4;
	mul.wide.s32 	%rd11, %r16, 8;
	add.s64 	%rd12, %rd2, %rd11;
	ld.global.f64 	%fd3, [%rd12+-8];
	st.global.f64 	[%rd12], %fd3;
$L__BB0_4:
	setp.ge.s32 	%p7, %r1, %r4;
	setp.ne.s32 	%p8, %r13, 0;
	or.pred  	%p9, %p7, %p8;
	@%p9 bra 	$L__BB0_6;
	mul.wide.s32 	%rd13, %r1, 8;
	add.s64 	%rd14, %rd1, %rd13;
	mov.b64 	%rd15, 0;
	st.global.u64 	[%rd14], %rd15;
$L__BB0_6:
	setp.ge.s32 	%p10, %r1, %r4;
	setp.ne.s32 	%p11, %r13, %r6;
	or.pred  	%p12, %p10, %p11;
	@%p12 bra 	$L__BB0_8;
	mad.lo.s32 	%r17, %r6, %r4, %r1;
	mul.wide.s32 	%rd16, %r17, 8;
	add.s64 	%rd17, %rd1, %rd16;
	mov.b64 	%rd18, 0;
	st.global.u64 	[%rd17], %rd18;
$L__BB0_8:
	setp.ne.s32 	%p13, %r13, 0;
	setp.gt.s32 	%p14, %r1, %r4;
	or.pred  	%p15, %p14, %p13;
	@%p15 bra 	$L__BB0_10;
	mul.wide.s32 	%rd19, %r1, 8;
	add.s64 	%rd20, %rd2, %rd19;
	mov.b64 	%rd21, 0;
	st.global.u64 	[%rd20], %rd21;
$L__BB0_10:
	setp.gt.s32 	%p16, %r1, %r4;
	add.s32 	%r18, %r6, -1;
	setp.ne.s32 	%p17, %r13, %r18;
	mad.lo.s32 	%r19, %r13, %r4, %r13;
	add.s32 	%r20, %r19, %r1;
	mul.wide.s32 	%rd22, %r20, 8;
	add.s64 	%rd3, %rd2, %rd22;
	or.pred  	%p18, %p16, %p17;
	@%p18 bra 	$L__BB0_12;
	mov.b64 	%rd23, 0;
	st.global.u64 	[%rd3], %rd23;
$L__BB0_12:
	setp.ge.s32 	%p19, %r1, %r4;
	setp.ge.s32 	%p20, %r13, %r6;
	bar.sync 	0;
	or.pred  	%p21, %p19, %p20;
	@%p21 bra 	$L__BB0_15;
	mad.lo.s32 	%r3, %r4, %r13, %r1;
	cvta.to.global.u64 	%rd24, %rd5;
	mul.wide.s32 	%rd25, %r3, 4;
	add.s64 	%rd26, %rd24, %rd25;
	ld.global.u32 	%r21, [%rd26];
	setp.ne.s32 	%p22, %r21, 0;
	@%p22 bra 	$L__BB0_15;
	mov.b64 	%rd27, 0;
	st.global.u64 	[%rd3], %rd27;
	st.global.u64 	[%rd3+8], %rd27;
	mul.wide.s32 	%rd28, %r3, 8;
	add.s64 	%rd29, %rd1, %rd28;
	st.global.u64 	[%rd29], %rd27;
	mul.wide.s32 	%rd30, %r4, 8;
	add.s64 	%rd31, %rd29, %rd30;
	st.global.u64 	[%rd31], %rd27;
$L__BB0_15:
	setp.gt.s32 	%p23, %r1, %r4;
	setp.ge.s32 	%p24, %r13, %r6;
	or.pred  	%p25, %p23, %p24;
	@%p25 bra 	$L__BB0_18;
	ld.global.f64 	%fd4, [%rd3];
	setp.gt.f64 	%p26, %fd4, 0d4014000000000000;
	selp.f64 	%fd5, 0d4014000000000000, %fd4, %p26;
	setp.lt.f64 	%p27, %fd5, 0dC014000000000000;
	selp.f64 	%fd1, 0dC014000000000000, %fd5, %p27;
	or.pred  	%p28, %p26, %p27;
	not.pred 	%p29, %p28;
	@%p29 bra 	$L__BB0_18;
	st.global.f64 	[%rd3], %fd1;
$L__BB0_18:
	setp.ge.s32 	%p30, %r1, %r4;
	setp.gt.s32 	%p31, %r13, %r6;
	or.pred  	%p32, %p30, %p31;
	@%p32 bra 	$L__BB0_21;
	mad.lo.s32 	%r22, %r4, %r13, %r1;
	mul.wide.s32 	%rd32, %r22, 8;
	add.s64 	%rd4, %rd1, %rd32;
	ld.global.f64 	%fd6, [%rd4];
	setp.gt.f64 	%p33, %fd6, 0d4014000000000000;
	selp.f64 	%fd7, 0d4014000000000000, %fd6, %p33;
	setp.lt.f64 	%p34, %fd7, 0dC014000000000000;
	selp.f64 	%fd2, 0dC014000000000000, %fd7, %p34;
	or.pred  	%p35, %p33, %p34;
	not.pred 	%p36, %p35;
	@%p36 bra 	$L__BB0_21;
	st.global.f64 	[%rd4], %fd2;
$L__BB0_21:
	ret;

}
	// .globl	_Z25compute_divergence_kernelPdS_S_iidd
.visible .entry _Z25compute_divergence_kernelPdS_S_iidd(
	.param .u64 .ptr .align 1 _Z25compute_divergence_kernelPdS_S_iidd_param_0,
	.param .u64 .ptr .align 1 _Z25compute_divergence_kernelPdS_S_iidd_param_1,
	.param .u64 .ptr .align 1 _Z25compute_divergence_kernelPdS_S_iidd_param_2,
	.param .u32 _Z25compute_divergence_kernelPdS_S_iidd_param_3,
	.param .u32 _Z25compute_divergence_kernelPdS_S_iidd_param_4,
	.param .f64 _Z25compute_divergence_kernelPdS_S_iidd_param_5,
	.param .f64 _Z25compute_divergence_kernelPdS_S_iidd_param_6
)
{
	.reg .pred 	%p<4>;
	.reg .b32 	%r<16>;
	.reg .b64 	%rd<14>;
	.reg .b64 	%fd<12>;

	ld.param.u64 	%rd1, [_Z25compute_divergence_kernelPdS_S_iidd_param_0];
	ld.param.u64 	%rd2, [_Z25compute_divergence_kernelPdS_S_iidd_param_1];
	ld.param.u64 	%rd3, [_Z25compute_divergence_kernelPdS_S_iidd_param_2];
	ld.param.u32 	%r3, [_Z25compute_divergence_kernelPdS_S_iidd_param_3];
	ld.param.u32 	%r4, [_Z25compute_divergence_kernelPdS_S_iidd_param_4];
	ld.param.f64 	%fd1, [_Z25compute_divergence_kernelPdS_S_iidd_param_5];
	ld.param.f64 	%fd2, [_Z25compute_divergence_kernelPdS_S_iidd_param_6];
	mov.u32 	%r6, %ctaid.x;
	mov.u32 	%r7, %ntid.x;
	mov.u32 	%r8, %tid.x;
	mad.lo.s32 	%r1, %r6, %r7, %r8;
	mov.u32 	%r9, %ctaid.y;
	mov.u32 	%r10, %ntid.y;
	mov.u32 	%r11, %tid.y;
	mad.lo.s32 	%r12, %r9, %r10, %r11;
	setp.ge.s32 	%p1, %r1, %r3;
	setp.ge.s32 	%p2, %r12, %r4;
	or.pred  	%p3, %p1, %p2;
	@%p3 bra 	$L__BB1_2;
	cvta.to.global.u64 	%rd4, %rd1;
	cvta.to.global.u64 	%rd5, %rd2;
	cvta.to.global.u64 	%rd6, %rd3;
	mad.lo.s32 	%r13, %r3, %r12, %r1;
	add.s32 	%r14, %r13, %r12;
	mul.wide.s32 	%rd7, %r14, 8;
	add.s64 	%rd8, %rd4, %rd7;
	ld.global.f64 	%fd3, [%rd8+8];
	ld.global.f64 	%fd4, [%rd8];
	sub.f64 	%fd5, %fd3, %fd4;
	div.rn.f64 	%fd6, %fd5, %fd1;
	add.s32 	%r15, %r13, %r3;
	mul.wide.s32 	%rd9, %r15, 8;
	add.s64 	%rd10, %rd5, %rd9;
	ld.global.f64 	%fd7, [%rd10];
	mul.wide.s32 	%rd11, %r13, 8;
	add.s64 	%rd12, %rd5, %rd11;
	ld.global.f64 	%fd8, [%rd12];
	sub.f64 	%fd9, %fd7, %fd8;
	div.rn.f64 	%fd10, %fd9, %fd2;
	add.f64 	%fd11, %fd6, %fd10;
	add.s64 	%rd13, %rd6, %rd11;
	st.global.f64 	[%rd13], %fd11;
$L__BB1_2:
	ret;

}
	// .globl	_Z24update_velocities_kernelPdS_S_S_S_iidddd
.visible .entry _Z24update_velocities_kernelPdS_S_S_S_iidddd(
	.param .u64 .ptr .align 1 _Z24update_velocities_kernelPdS_S_S_S_iidddd_param_0,
	.param .u64 .ptr .align 1 _Z24update_velocities_kernelPdS_S_S_S_iidddd_param_1,
	.param .u64 .ptr .align 1 _Z24update_velocities_kernelPdS_S_S_S_iidddd_param_2,
	.param .u64 .ptr .align 1 _Z24update_velocities_kernelPdS_S_S_S_iidddd_param_3,
	.param .u64 .ptr .align 1 _Z24update_velocities_kernelPdS_S_S_S_iidddd_param_4,
	.param .u32 _Z24update_velocities_kernelPdS_S_S_S_iidddd_param_5,
	.param .u32 _Z24update_velocities_kernelPdS_S_S_S_iidddd_param_6,
	.param .f64 _Z24update_velocities_kernelPdS_S_S_S_iidddd_param_7,
	.param .f64 _Z24update_velocities_kernelPdS_S_S_S_iidddd_param_8,
	.param .f64 _Z24update_velocities_kernelPdS_S_S_S_iidddd_param_9,
	.param .f64 _Z24update_velocities_kernelPdS_S_S_S_iidddd_param_10
)
{
	.reg .pred 	%p<15>;
	.reg .b32 	%r<27>;
	.reg .b64 	%rd<38>;
	.reg .b64 	%fd<97>;

	ld.param.u64 	%rd6, [_Z24update_velocities_kernelPdS_S_S_S_iidddd_param_0];
	ld.param.u64 	%rd7, [_Z24update_velocities_kernelPdS_S_S_S_iidddd_param_1];
	ld.param.u64 	%rd8, [_Z24update_velocities_kernelPdS_S_S_S_iidddd_param_2];
	ld.param.u32 	%r3, [_Z24update_velocities_kernelPdS_S_S_S_iidddd_param_5];
	ld.param.u32 	%r5, [_Z24update_velocities_kernelPdS_S_S_S_iidddd_param_6];
	ld.param.f64 	%fd1, [_Z24update_velocities_kernelPdS_S_S_S_iidddd_param_7];
	ld.param.f64 	%fd3, [_Z24update_velocities_kernelPdS_S_S_S_iidddd_param_9];
	ld.param.f64 	%fd4, [_Z24update_velocities_kernelPdS_S_S_S_iidddd_param_10];
	cvta.to.global.u64 	%rd1, %rd8;
	cvta.to.global.u64 	%rd2, %rd7;
	cvta.to.global.u64 	%rd3, %rd6;
	mov.u32 	%r6, %ctaid.x;
	mov.u32 	%r7, %ntid.x;
	mov.u32 	%r8, %tid.x;
	mad.lo.s32 	%r1, %r6, %r7, %r8;
	mov.u32 	%r9, %ctaid.y;
	mov.u32 	%r10, %ntid.y;
	mov.u32 	%r11, %tid.y;
	mad.lo.s32 	%r12, %r9, %r10, %r11;
	setp.lt.s32 	%p1, %r1, 1;
	setp.ge.s32 	%p2, %r1, %r3;
	or.pred  	%p3, %p1, %p2;
	setp.eq.s32 	%p4, %r12, 0;
	or.pred  	%p5, %p4, %p3;
	add.s32 	%r13, %r5, -1;
	setp.ge.s32 	%p6, %r12, %r13;
	or.pred  	%p7, %p5, %p6;
	@%p7 bra 	$L__BB2_2;
	ld.param.f64 	%fd95, [_Z24update_velocities_kernelPdS_S_S_S_iidddd_param_8];
	ld.param.u64 	%rd36, [_Z24update_velocities_kernelPdS_S_S_S_iidddd_param_3];
	cvta.to.global.u64 	%rd9, %rd36;
	add.s32 	%r14, %r3, 1;
	mul.lo.s32 	%r15, %r3, %r12;
	add.s32 	%r16, %r15, %r12;
	add.s32 	%r17, %r16, %r1;
	mul.wide.s32 	%rd10, %r17, 8;
	add.s64 	%rd11, %rd3, %rd10;
	ld.global.f64 	%fd5, [%rd11+-8];
	ld.global.f64 	%fd6, [%rd11];
	add.f64 	%fd7, %fd5, %fd6;
	mul.f64 	%fd8, %fd7, 0d3FE0000000000000;
	ld.global.f64 	%fd9, [%rd11+8];
	add.f64 	%fd10, %fd6, %fd9;
	mul.f64 	%fd11, %fd10, 0d3FE0000000000000;
	sub.s32 	%r18, %r16, %r14;
	add.s32 	%r19, %r18, %r1;
	mul.wide.s32 	%rd12, %r19, 8;
	add.s64 	%rd13, %rd3, %rd12;
	ld.global.f64 	%fd12, [%rd13];
	add.f64 	%fd13, %fd12, %fd6;
	mul.f64 	%fd14, %fd13, 0d3FD0000000000000;
	add.s32 	%r20, %r15, %r1;
	mul.wide.s32 	%rd14, %r20, 8;
	add.s64 	%rd15, %rd2, %rd14;
	ld.global.f64 	%fd15, [%rd15+-8];
	ld.global.f64 	%fd16, [%rd15];
	add.f64 	%fd17, %fd15, %fd16;
	mul.f64 	%fd18, %fd14, %fd17;
	mul.wide.s32 	%rd16, %r14, 8;
	add.s64 	%rd17, %rd11, %rd16;
	ld.global.f64 	%fd19, [%rd17];
	add.f64 	%fd20, %fd6, %fd19;
	mul.f64 	%fd21, %fd20, 0d3FD0000000000000;
	mul.wide.s32 	%rd18, %r3, 8;
	add.s64 	%rd19, %rd15, %rd18;
	ld.global.f64 	%fd22, [%rd19+-8];
	ld.global.f64 	%fd23, [%rd19];
	add.f64 	%fd24, %fd22, %fd23;
	mul.f64 	%fd25, %fd21, %fd24;
	mul.f64 	%fd26, %fd8, %fd8;
	mul.f64 	%fd27, %fd11, %fd11;
	sub.f64 	%fd28, %fd26, %fd27;
	div.rn.f64 	%fd29, %fd28, %fd1;
	sub.f64 	%fd30, %fd18, %fd25;
	div.rn.f64 	%fd31, %fd30, %fd95;
	add.f64 	%fd32, %fd29, %fd31;
	add.s64 	%rd20, %rd1, %rd14;
	ld.global.f64 	%fd33, [%rd20+-8];
	ld.global.f64 	%fd34, [%rd20];
	sub.f64 	%fd35, %fd33, %fd34;
	div.rn.f64 	%fd36, %fd35, %fd1;
	add.f64 	%fd37, %fd32, %fd36;
	add.f64 	%fd38, %fd6, %fd6;
	sub.f64 	%fd39, %fd9, %fd38;
	add.f64 	%fd40, %fd5, %fd39;
	mul.f64 	%fd41, %fd1, %fd1;
	div.rn.f64 	%fd42, %fd40, %fd41;
	sub.f64 	%fd43, %fd19, %fd38;
	add.f64 	%fd44, %fd12, %fd43;
	mul.f64 	%fd45, %fd95, %fd95;
	div.rn.f64 	%fd46, %fd44, %fd45;
	add.f64 	%fd47, %fd42, %fd46;
	fma.rn.f64 	%fd48, %fd4, %fd47, %fd37;
	fma.rn.f64 	%fd49, %fd3, %fd48, %fd6;
	add.s64 	%rd21, %rd9, %rd10;
	st.global.f64 	[%rd21], %fd49;
$L__BB2_2:
	setp.eq.s32 	%p8, %r12, 0;
	setp.lt.s32 	%p9, %r1, 1;
	add.s32 	%r21, %r3, -1;
	setp.ge.s32 	%p10, %r1, %r21;
	setp.ge.s32 	%p11, %r12, %r5;
	or.pred  	%p12, %p10, %p11;
	or.pred  	%p13, %p12, %p9;
	or.pred  	%p14, %p8, %p13;
	@%p14 bra 	$L__BB2_4;
	ld.param.f64 	%fd96, [_Z24update_velocities_kernelPdS_S_S_S_iidddd_param_8];
	ld.param.u64 	%rd37, [_Z24update_velocities_kernelPdS_S_S_S_iidddd_param_4];
	add.s32 	%r22, %r12, -1;
	mad.lo.s32 	%r23, %r3, %r22, %r1;
	mul.wide.s32 	%rd22, %r23, 8;
	add.s64 	%rd23, %rd2, %rd22;
	ld.global.f64 	%fd50, [%rd23];
	add.s32 	%r24, %r23, %r3;
	mul.wide.s32 	%rd24, %r3, 8;
	add.s64 	%rd25, %rd23, %rd24;
	ld.global.f64 	%fd51, [%rd25];
	add.f64 	%fd52, %fd50, %fd51;
	mul.f64 	%fd53, %fd52, 0d3FE0000000000000;
	add.s64 	%rd26, %rd25, %rd24;
	ld.global.f64 	%fd54, [%rd26];
	add.f64 	%fd55, %fd51, %fd54;
	mul.f64 	%fd56, %fd55, 0d3FE0000000000000;
	add.s32 	%r25, %r3, 1;
	add.s32 	%r26, %r23, %r22;
	mul.wide.s32 	%rd27, %r26, 8;
	add.s64 	%rd28, %rd3, %rd27;
	ld.global.f64 	%fd57, [%rd28];
	mul.wide.s32 	%rd29, %r25, 8;
	add.s64 	%rd30, %rd28, %rd29;
	ld.global.f64 	%fd58, [%rd30];
	add.f64 	%fd59, %fd57, %fd58;
	mul.f64 	%fd60, %fd59, 0d3FD0000000000000;
	ld.global.f64 	%fd61, [%rd25+-8];
	add.f64 	%fd62, %fd61, %fd51;
	mul.f64 	%fd63, %fd60, %fd62;
	ld.global.f64 	%fd64, [%rd28+8];
	ld.global.f64 	%fd65, [%rd30+8];
	add.f64 	%fd66, %fd64, %fd65;
	mul.f64 	%fd67, %fd66, 0d3FD0000000000000;
	ld.global.f64 	%fd68, [%rd25+8];
	add.f64 	%fd69, %fd51, %fd68;
	mul.f64 	%fd70, %fd67, %fd69;
	mul.f64 	%fd71, %fd53, %fd53;
	mul.f64 	%fd72, %fd56, %fd56;
	sub.f64 	%fd73, %fd71, %fd72;
	div.rn.f64 	%fd74, %fd73, %fd96;
	sub.f64 	%fd75, %fd63, %fd70;
	div.rn.f64 	%fd76, %fd75, %fd1;
	add.f64 	%fd77, %fd74, %fd76;
	add.s64 	%rd31, %rd1, %rd22;
	ld.global.f64 	%fd78, [%rd31];
	add.s64 	%rd32, %rd31, %rd24;
	ld.global.f64 	%fd79, [%rd32];
	sub.f64 	%fd80, %fd78, %fd79;
	div.rn.f64 	%fd81, %fd80, %fd96;
	add.f64 	%fd82, %fd77, %fd81;
	add.f64 	%fd83, %fd51, %fd51;
	sub.f64 	%fd84, %fd68, %fd83;
	add.f64 	%fd85, %fd61, %fd84;
	mul.f64 	%fd86, %fd1, %fd1;
	div.rn.f64 	%fd87, %fd85, %fd86;
	sub.f64 	%fd88, %fd54, %fd83;
	add.f64 	%fd89, %fd50, %fd88;
	mul.f64 	%fd90, %fd96, %fd96;
	div.rn.f64 	%fd91, %fd89, %fd90;
	add.f64 	%fd92, %fd87, %fd91;
	fma.rn.f64 	%fd93, %fd4, %fd92, %fd82;
	fma.rn.f64 	%fd94, %fd3, %fd93, %fd51;
	cvta.to.global.u64 	%rd33, %rd37;
	mul.wide.s32 	%rd34, %r24, 8;
	add.s64 	%rd35, %rd33, %rd34;
	st.global.f64 	[%rd35], %fd94;
$L__BB2_4:
	ret;

}
	// .globl	_Z30update_velocities_final_kernelPdS_S_S_ii
.visible .entry _Z30update_velocities_final_kernelPdS_S_S_ii(
	.param .u64 .ptr .align 1 _Z30update_velocities_final_kernelPdS_S_S_ii_param_0,
	.param .u64 .ptr .align 1 _Z30update_velocities_final_kernelPdS_S_S_ii_param_1,
	.param .u64 .ptr .align 1 _Z30update_velocities_final_kernelPdS_S_S_ii_param_2,
	.param .u64 .ptr .align 1 _Z30update_velocities_final_kernelPdS_S_S_ii_param_3,
	.param .u32 _Z30update_velocities_final_kernelPdS_S_S_ii_param_4,
	.param .u32 _Z30update_velocities_final_kernelPdS_S_S_ii_param_5
)
{
	.reg .pred 	%p<15>;
	.reg .b32 	%r<18>;
	.reg .b64 	%rd<15>;
	.reg .b64 	%fd<3>;

	ld.param.u64 	%rd1, [_Z30update_velocities_final_kernelPdS_S_S_ii_param_0];
	ld.param.u64 	%rd2, [_Z30update_velocities_final_kernelPdS_S_S_ii_param_1];
	ld.param.u64 	%rd3, [_Z30update_velocities_final_kernelPdS_S_S_ii_param_2];
	ld.param.u64 	%rd4, [_Z30update_velocities_final_kernelPdS_S_S_ii_param_3];
	ld.param.u32 	%r3, [_Z30update_velocities_final_kernelPdS_S_S_ii_param_4];
	ld.param.u32 	%r5, [_Z30update_velocities_final_kernelPdS_S_S_ii_param_5];
	mov.u32 	%r6, %ctaid.x;
	mov.u32 	%r7, %ntid.x;
	mov.u32 	%r8, %tid.x;
	mad.lo.s32 	%r1, %r6, %r7, %r8;
	mov.u32 	%r9, %ctaid.y;
	mov.u32 	%r10, %ntid.y;
	mov.u32 	%r11, %tid.y;
	mad.lo.s32 	%r12, %r9, %r10, %r11;
	setp.lt.s32 	%p1, %r1, 1;
	setp.ge.s32 	%p2, %r1, %r3;
	or.pred  	%p3, %p1, %p2;
	setp.eq.s32 	%p4, %r12, 0;
	or.pred  	%p5, %p4, %p3;
	add.s32 	%r13, %r5, -1;
	setp.ge.s32 	%p6, %r12, %r13;
	or.pred  	%p7, %p5, %p6;
	@%p7 bra 	$L__BB3_2;
	cvta.to.global.u64 	%rd5, %rd3;
	cvta.to.global.u64 	%rd6, %rd1;
	mad.lo.s32 	%r14, %r12, %r3, %r12;
	add.s32 	%r15, %r14, %r1;
	mul.wide.s32 	%rd7, %r15, 8;
	add.s64 	%rd8, %rd5, %rd7;
	ld.global.f64 	%fd1, [%rd8];
	add.s64 	%rd9, %rd6, %rd7;
	st.global.f64 	[%rd9], %fd1;
$L__BB3_2:
	setp.eq.s32 	%p8, %r12, 0;
	setp.lt.s32 	%p9, %r1, 1;
	add.s32 	%r16, %r3, -1;
	setp.ge.s32 	%p10, %r1, %r16;
	setp.ge.s32 	%p11, %r12, %r5;
	or.pred  	%p12, %p10, %p11;
	or.pred  	%p13, %p12, %p9;
	or.pred  	%p14, %p8, %p13;
	@%p14 bra 	$L__BB3_4;
	mad.lo.s32 	%r17, %r3, %r12, %r1;
	cvta.to.global.u64 	%rd10, %rd4;
	mul.wide.s32 	%rd11, %r17, 8;
	add.s64 	%rd12, %rd10, %rd11;
	ld.global.f64 	%fd2, [%rd12];
	cvta.to.global.u64 	%rd13, %rd2;
	add.s64 	%rd14, %rd13, %rd11;
	st.global.f64 	[%rd14], %fd2;
$L__BB3_4:
	ret;

}
	// .globl	_Z26pressure_correction_kernelPdS_S_S_PiiidddddS0_
.visible .entry _Z26pressure_correction_kernelPdS_S_S_PiiidddddS0_(
	.param .u64 .ptr .align 1 _Z26pressure_correction_kernelPdS_S_S_PiiidddddS0__param_0,
	.param .u64 .ptr .align 1 _Z26pressure_correction_kernelPdS_S_S_PiiidddddS0__param_1,
	.param .u64 .ptr .align 1 _Z26pressure_correction_kernelPdS_S_S_PiiidddddS0__param_2,
	.param .u64 .ptr .align 1 _Z26pressure_correction_kernelPdS_S_S_PiiidddddS0__param_3,
	.param .u64 .ptr .align 1 _Z26pressure_correction_kernelPdS_S_S_PiiidddddS0__param_4,
	.param .u32 _Z26pressure_correction_kernelPdS_S_S_PiiidddddS0__param_5,
	.param .u32 _Z26pressure_correction_kernelPdS_S_S_PiiidddddS0__param_6,
	.param .f64 _Z26pressure_correction_kernelPdS_S_S_PiiidddddS0__param_7,
	.param .f64 _Z26pressure_correction_kernelPdS_S_S_PiiidddddS0__param_8,
	.param .f64 _Z26pressure_correction_kernelPdS_S_S_PiiidddddS0__param_9,
	.param .f64 _Z26pressure_correction_kernelPdS_S_S_PiiidddddS0__param_10,
	.param .f64 _Z26pressure_correction_kernelPdS_S_S_PiiidddddS0__param_11,
	.param .u64 .ptr .align 1 _Z26pressure_correction_kernelPdS_S_S_PiiidddddS0__param_12
)
{
	.reg .pred 	%p<7>;
	.reg .b32 	%r<21>;
	.reg .b64 	%rd<26>;
	.reg .b64 	%fd<28>;

	ld.param.u64 	%rd4, [_Z26pressure_correction_kernelPdS_S_S_PiiidddddS0__param_1];
	ld.param.u64 	%rd5, [_Z26pressure_correction_kernelPdS_S_S_PiiidddddS0__param_2];
	ld.param.u64 	%rd6, [_Z26pressure_correction_kernelPdS_S_S_PiiidddddS0__param_3];
	ld.param.u64 	%rd7, [_Z26pressure_correction_kernelPdS_S_S_PiiidddddS0__param_4];
	ld.param.u32 	%r5, [_Z26pressure_correction_kernelPdS_S_S_PiiidddddS0__param_5];
	ld.param.u32 	%r6, [_Z26pressure_correction_kernelPdS_S_S_PiiidddddS0__param_6];
	ld.param.f64 	%fd3, [_Z26pressure_correction_kernelPdS_S_S_PiiidddddS0__param_7];
	ld.param.f64 	%fd4, [_Z26pressure_correction_kernelPdS_S_S_PiiidddddS0__param_8];
	ld.param.f64 	%fd5, [_Z26pressure_correction_kernelPdS_S_S_PiiidddddS0__param_9];
	ld.param.f64 	%fd6, [_Z26pressure_correction_kernelPdS_S_S_PiiidddddS0__param_10];
	ld.param.f64 	%fd7, [_Z26pressure_correction_kernelPdS_S_S_PiiidddddS0__param_11];
	ld.param.u64 	%rd8, [_Z26pressure_correction_kernelPdS_S_S_PiiidddddS0__param_12];
	mov.u32 	%r8, %ctaid.x;
	mov.u32 	%r9, %ntid.x;
	mov.u32 	%r10, %tid.x;
	mad.lo.s32 	%r1, %r8, %r9, %r10;
	mov.u32 	%r11, %ctaid.y;
	mov.u32 	%r12, %ntid.y;
	mov.u32 	%r13, %tid.y;
	mad.lo.s32 	%r14, %r11, %r12, %r13;
	setp.ge.s32 	%p1, %r1, %r5;
	setp.ge.s32 	%p2, %r14, %r6;
	or.pred  	%p3, %p1, %p2;
	@%p3 bra 	$L__BB4_6;
	cvta.to.global.u64 	%rd9, %rd7;
	mul.lo.s32 	%r3, %r5, %r14;
	add.s32 	%r4, %r3, %r1;
	mul.wide.s32 	%rd10, %r4, 4;
	add.s64 	%rd11, %rd9, %rd10;
	ld.global.u32 	%r15, [%rd11];
	setp.ne.s32 	%p4, %r15, 1;
	@%p4 bra 	$L__BB4_6;
	cvta.to.global.u64 	%rd12, %rd6;
	mul.wide.s32 	%rd13, %r4, 8;
	add.s64 	%rd1, %rd12, %rd13;
	ld.global.f64 	%fd8, [%rd1];
	abs.f64 	%fd9, %fd8;
	setp.leu.f64 	%p5, %fd9, %fd7;
	@%p5 bra 	$L__BB4_6;
	ld.param.u64 	%rd25, [_Z26pressure_correction_kernelPdS_S_S_PiiidddddS0__param_0];
	cvta.to.global.u64 	%rd14, %rd8;
	atom.global.exch.b32 	%r16, [%rd14], 0;
	neg.f64 	%fd10, %fd6;
	ld.global.f64 	%fd11, [%rd1];
	mul.f64 	%fd1, %fd11, %fd10;
	cvta.to.global.u64 	%rd15, %rd5;
	add.s64 	%rd17, %rd15, %rd13;
	ld.global.f64 	%fd12, [%rd17];
	fma.rn.f64 	%fd13, %fd1, 0d3FE6666666666666, %fd12;
	st.global.f64 	[%rd17], %fd13;
	add.s32 	%r17, %r3, %r14;
	add.s32 	%r18, %r1, %r17;
	add.s32 	%r19, %r18, 1;
	cvta.to.global.u64 	%rd18, %rd25;
	mul.wide.s32 	%rd19, %r19, 8;
	add.s64 	%rd2, %rd18, %rd19;
	mul.f64 	%fd2, %fd5, 0d3FE0000000000000;
	div.rn.f64 	%fd14, %fd2, %fd3;
	mul.f64 	%fd15, %fd14, %fd1;
	atom.global.add.f64 	%fd16, [%rd2], %fd15;
	setp.lt.s32 	%p6, %r1, 0;
	@%p6 bra 	$L__BB4_5;
	mul.f64 	%fd17, %fd5, 0dBFE0000000000000;
	div.rn.f64 	%fd18, %fd17, %fd3;
	mul.f64 	%fd19, %fd18, %fd1;
	atom.global.add.f64 	%fd20, [%rd2+-8], %fd19;
$L__BB4_5:
	cvta.to.global.u64 	%rd20, %rd4;
	add.s32 	%r20, %r4, %r5;
	mul.wide.s32 	%rd21, %r20, 8;
	add.s64 	%rd22, %rd20, %rd21;
	div.rn.f64 	%fd21, %fd2, %fd4;
	mul.f64 	%fd22, %fd21, %fd1;
	atom.global.add.f64 	%fd23, [%rd22], %fd22;
	add.s64 	%rd24, %rd20, %rd13;
	mul.f64 	%fd24, %fd5, 0dBFE0000000000000;
	div.rn.f64 	%fd25, %fd24, %fd4;
	mul.f64 	%fd26, %fd25, %fd1;
	atom.global.add.f64 	%fd27, [%rd24], %fd26;
$L__BB4_6:
	ret;

}
	// .globl	_Z48calculate_center_velocities_and_magnitude_kernelPdS_S_S_S_ii
.visible .entry _Z48calculate_center_velocities_and_magnitude_kernelPdS_S_S_S_ii(
	.param .u64 .ptr .align 1 _Z48calculate_center_velocities_and_magnitude_kernelPdS_S_S_S_ii_param_0,
	.param .u64 .ptr .align 1 _Z48calculate_center_velocities_and_magnitude_kernelPdS_S_S_S_ii_param_1,
	.param .u64 .ptr .align 1 _Z48calculate_center_velocities_and_magnitude_kernelPdS_S_S_S_ii_param_2,
	.param .u64 .ptr .align 1 _Z48calculate_center_velocities_and_magnitude_kernelPdS_S_S_S_ii_param_3,
	.param .u64 .ptr .align 1 _Z48calculate_center_velocities_and_magnitude_kernelPdS_S_S_S_ii_param_4,
	.param .u32 _Z48calculate_center_velocities_and_magnitude_kernelPdS_S_S_S_ii_param_5,
	.param .u32 _Z48calculate_center_velocities_and_magnitude_kernelPdS_S_S_S_ii_param_6
)
{
	.reg .pred 	%p<4>;
	.reg .b32 	%r<15>;
	.reg .b64 	%rd<20>;
	.reg .b64 	%fd<13>;

	ld.param.u64 	%rd1, [_Z48calculate_center_velocities_and_magnitude_kernelPdS_S_S_S_ii_param_0];
	ld.param.u64 	%rd2, [_Z48calculate_center_velocities_and_magnitude_kernelPdS_S_S_S_ii_param_1];
	ld.param.u64 	%rd3, [_Z48calculate_center_velocities_and_magnitude_kernelPdS_S_S_S_ii_param_2];
	ld.param.u64 	%rd4, [_Z48calculate_center_velocities_and_magnitude_kernelPdS_S_S_S_ii_param_3];
	ld.param.u64 	%rd5, [_Z48calculate_center_velocities_and_magnitude_kernelPdS_S_S_S_ii_param_4];
	ld.param.u32 	%r3, [_Z48calculate_center_velocities_and_magnitude_kernelPdS_S_S_S_ii_param_5];
	ld.param.u32 	%r4, [_Z48calculate_center_velocities_and_magnitude_kernelPdS_S_S_S_ii_param_6];
	mov.u32 	%r6, %ctaid.x;
	mov.u32 	%r7, %ntid.x;
	mov.u32 	%r8, %tid.x;
	mad.lo.s32 	%r1, %r6, %r7, %r8;
	mov.u32 	%r9, %ctaid.y;
	mov.u32 	%r10, %ntid.y;
	mov.u32 	%r11, %tid.y;
	mad.lo.s32 	%r12, %r9, %r10, %r11;
	setp.ge.s32 	%p1, %r1, %r3;
	setp.ge.s32 	%p2, %r12, %r4;
	or.pred  	%p3, %p1, %p2;
	@%p3 bra 	$L__BB5_2;
	cvta.to.global.u64 	%rd6, %rd1;
	cvta.to.global.u64 	%rd7, %rd3;
	cvta.to.global.u64 	%rd8, %rd2;
	cvta.to.global.u64 	%rd9, %rd4;
	cvta.to.global.u64 	%rd10, %rd5;
	mad.lo.s32 	%r13, %r3, %r12, %r1;
	add.s32 	%r14, %r13, %r12;
	mul.wide.s32 	%rd11, %r14, 8;
	add.s64 	%rd12, %rd6, %rd11;
	ld.global.f64 	%fd1, [%rd12];
	ld.global.f64 	%fd2, [%rd12+8];
	add.f64 	%fd3, %fd1, %fd2;
	mul.f64 	%fd4, %fd3, 0d3FE0000000000000;
	mul.wide.s32 	%rd13, %r13, 8;
	add.s64 	%rd14, %rd7, %rd13;
	st.global.f64 	[%rd14], %fd4;
	add.s64 	%rd15, %rd8, %rd13;
	ld.global.f64 	%fd5, [%rd15];
	mul.wide.s32 	%rd16, %r3, 8;
	add.s64 	%rd17, %rd15, %rd16;
	ld.global.f64 	%fd6, [%rd17];
	add.f64 	%fd7, %fd5, %fd6;
	mul.f64 	%fd8, %fd7, 0d3FE0000000000000;
	add.s64 	%rd18, %rd9, %rd13;
	st.global.f64 	[%rd18], %fd8;
	ld.global.f64 	%fd9, [%rd14];
	mul.f64 	%fd10, %fd8, %fd8;
	fma.rn.f64 	%fd11, %fd9, %fd9, %fd10;
	sqrt.rn.f64 	%fd12, %fd11;
	add.s64 	%rd19, %rd10, %rd13;
	st.global.f64 	[%rd19], %fd12;
$L__BB5_2:
	ret;

}


// ===== COMPILED SASS (sm_100) =====

	.target	sm_100

	.elftype	@"ET_EXEC"


//--------------------- .note.nv.tkinfo           --------------------------
	.section	.note.nv.tkinfo,"",@"SHT_NOTE"
	.sectionflags	@"SHF_NOTE_NV_TKINFO"
	.tkinfo
        /*0018*/ 	.word	0x00000002
        /*0030*/ 	.string	""
        /*0030*/ 	.string	"ptxas"
        /*0030*/ 	.string	"Cuda compilation tools, release 13.0, V13.0.88"
        /*0030*/ 	.string	"Build cuda_13.0.r13.0/compiler.36424714_0"
        /*0030*/ 	.string	"-arch sm_100 -m 64 "



//--------------------- .note.nv.cuinfo           --------------------------
	.section	.note.nv.cuinfo,"",@"SHT_NOTE"
	.sectionflags	@"SHF_NOTE_NV_CUINFO"
        /*0018*/ 	.short	0x0002
        /*001a*/ 	.short	0x0064
        /*001c*/ 	.short	0x0082
	.zero		2


//--------------------- .nv.info                  --------------------------
	.section	.nv.info,"",@"SHT_CUDA_INFO"
	.align	4


	//----- nvinfo : EIATTR_REGCOUNT
	.align		4
        /*0000*/ 	.byte	0x04, 0x2f
        /*0002*/ 	.short	(.L_1 - .L_0)
	.align		4
.L_0:
        /*0004*/ 	.word	index@(_Z32apply_boundary_conditions_kernelPdS_Piii)
        /*0008*/ 	.word	0x0000001a


	//----- nvinfo : EIATTR_FRAME_SIZE
	.align		4
.L_1:
        /*000c*/ 	.byte	0x04, 0x11
        /*000e*/ 	.short	(.L_3 - .L_2)
	.align		4
.L_2:
        /*0010*/ 	.word	index@(_Z32apply_boundary_conditions_kernelPdS_Piii)
        /*0014*/ 	.word	0x00000000


	//----- nvinfo : EIATTR_REGCOUNT
	.align		4
.L_3:
        /*0018*/ 	.byte	0x04, 0x2f
        /*001a*/ 	.short	(.L_5 - .L_4)
	.align		4
.L_4:
        /*001c*/ 	.word	index@(_Z25compute_divergence_kernelPdS_S_iidd)
        /*0020*/ 	.word	0x0000001b


	//----- nvinfo : EIATTR_FRAME_SIZE
	.align		4
.L_5:
        /*0024*/ 	.byte	0x04, 0x11
        /*0026*/ 	.short	(.L_7 - .L_6)
	.align		4
.L_6:
        /*0028*/ 	.word	index@($__internal_3_$__cuda_sm20_div_rn_f64_full)
        /*002c*/ 	.word	0x00000000


	//----- nvinfo : EIATTR_FRAME_SIZE
	.align		4
.L_7:
        /*0030*/ 	.byte	0x04, 0x11
        /*0032*/ 	.short	(.L_9 - .L_8)
	.align		4
.L_8:
        /*0034*/ 	.word	index@(_Z25compute_divergence_kernelPdS_S_iidd)
        /*0038*/ 	.word	0x00000000


	//----- nvinfo : EIATTR_REGCOUNT
	.align		4
.L_9:
        /*003c*/ 	.byte	0x04, 0x2f
        /*003e*/ 	.short	(.L_11 - .L_10)
	.align		4
.L_10:
        /*0040*/ 	.word	index@(_Z24update_velocities_kernelPdS_S_S_S_iidddd)
        /*0044*/ 	.word	0x0000002c


	//----- nvinfo : EIATTR_FRAME_SIZE
	.align		4
.L_11:
        /*0048*/ 	.byte	0x04, 0x11
        /*004a*/ 	.short	(.L_13 - .L_12)
	.align		4
.L_12:
        /*004c*/ 	.word	index@($__internal_2_$__cuda_sm20_div_rn_f64_full)
        /*0050*/ 	.word	0x00000000


	//----- nvinfo : EIATTR_FRAME_SIZE
	.align		4
.L_13:
        /*0054*/ 	.byte	0x04, 0x11
        /*0056*/ 	.short	(.L_15 - .L_14)
	.align		4
.L_14:
        /*0058*/ 	.word	index@(_Z24update_velocities_kernelPdS_S_S_S_iidddd)
        /*005c*/ 	.word	0x00000000


	//----- nvinfo : EIATTR_REGCOUNT
	.align		4
.L_15:
        /*0060*/ 	.byte	0x04, 0x2f
        /*0062*/ 	.short	(.L_17 - .L_16)
	.align		4
.L_16:
        /*0064*/ 	.word	index@(_Z30update_velocities_final_kernelPdS_S_S_ii)
        /*0068*/ 	.word	0x0000000c


	//----- nvinfo : EIATTR_FRAME_SIZE
	.align		4
.L_17:
        /*006c*/ 	.byte	0x04, 0x11
        /*006e*/ 	.short	(.L_19 - .L_18)
	.align		4
.L_18:
        /*0070*/ 	.word	index@(_Z30update_velocities_final_kernelPdS_S_S_ii)
        /*0074*/ 	.word	0x00000000


	//----- nvinfo : EIATTR_REGCOUNT
	.align		4
.L_19:
        /*0078*/ 	.byte	0x04, 0x2f
        /*007a*/ 	.short	(.L_21 - .L_20)
	.align		4
.L_20:
        /*007c*/ 	.word	index@(_Z26pressure_correction_kernelPdS_S_S_PiiidddddS0_)
        /*0080*/ 	.word	0x0000001d


	//----- nvinfo : EIATTR_FRAME_SIZE
	.align		4
.L_21:
        /*0084*/ 	.byte	0x04, 0x11
        /*0086*/ 	.short	(.L_23 - .L_22)
	.align		4
.L_22:
        /*0088*/ 	.word	index@($__internal_1_$__cuda_sm20_div_rn_f64_full)
        /*008c*/ 	.word	0x00000000


	//----- nvinfo : EIATTR_FRAME_SIZE
	.align		4
.L_23:
        /*0090*/ 	.byte	0x04, 0x11
        /*0092*/ 	.short	(.L_25 - .L_24)
	.align		4
.L_24:
        /*0094*/ 	.word	index@(_Z26pressure_correction_kernelPdS_S_S_PiiidddddS0_)
        /*0098*/ 	.word	0x00000000


	//----- nvinfo : EIATTR_REGCOUNT
	.align		4
.L_25:
        /*009c*/ 	.byte	0x04, 0x2f
        /*009e*/ 	.short	(.L_27 - .L_26)
	.align		4
.L_26:
        /*00a0*/ 	.word	index@(_Z48calculate_center_velocities_and_magnitude_kernelPdS_S_S_S_ii)
        /*00a4*/ 	.word	0x00000014


	//----- nvinfo : EIATTR_FRAME_SIZE
	.align		4
.L_27:
        /*00a8*/ 	.byte	0x04, 0x11
        /*00aa*/ 	.short	(.L_29 - .L_28)
	.align		4
.L_28:
        /*00ac*/ 	.word	index@($__internal_0_$__cuda_sm20_dsqrt_rn_f64_mediumpath_v1)
        /*00b0*/ 	.word	0x00000000


	//----- nvinfo : EIATTR_FRAME_SIZE
	.align		4
.L_29:
        /*00b4*/ 	.byte	0x04, 0x11
        /*00b6*/ 	.short	(.L_31 - .L_30)
	.align		4
.L_30:
        /*00b8*/ 	.word	index@(_Z48calculate_center_velocities_and_magnitude_kernelPdS_S_S_S_ii)
        /*00bc*/ 	.word	0x00000000


	//----- nvinfo : EIATTR_MIN_STACK_SIZE
	.align		4
.L_31:
        /*00c0*/ 	.byte	0x04, 0x12
        /*00c2*/ 	.short	(.L_33 - .L_32)
	.align		4
.L_32:
        /*00c4*/ 	.word	index@(_Z48calculate_center_velocities_and_magnitude_kernelPdS_S_S_S_ii)
        /*00c8*/ 	.word	0x00000000


	//----- nvinfo : EIATTR_MIN_STACK_SIZE
	.align		4
.L_33:
        /*00cc*/ 	.byte	0x04, 0x12
        /*00ce*/ 	.short	(.L_35 - .L_34)
	.align		4
.L_34:
        /*00d0*/ 	.word	index@(_Z26pressure_correction_kernelPdS_S_S_PiiidddddS0_)
        /*00d4*/ 	.word	0x00000000


	//----- nvinfo : EIATTR_MIN_STACK_SIZE
	.align		4
.L_35:
        /*00d8*/ 	.byte	0x04, 0x12
        /*00da*/ 	.short	(.L_37 - .L_36)
	.align		4
.L_36:
        /*00dc*/ 	.word	index@(_Z30update_velocities_final_kernelPdS_S_S_ii)
        /*00e0*/ 	.word	0x00000000


	//----- nvinfo : EIATTR_MIN_STACK_SIZE
	.align		4
.L_37:
        /*00e4*/ 	.byte	0x04, 0x12
        /*00e6*/ 	.short	(.L_39 - .L_38)
	.align		4
.L_38:
        /*00e8*/ 	.word	index@(_Z24update_velocities_kernelPdS_S_S_S_iidddd)
        /*00ec*/ 	.word	0x00000000


	//----- nvinfo : EIATTR_MIN_STACK_SIZE
	.align		4
.L_39:
        /*00f0*/ 	.byte	0x04, 0x12
        /*00f2*/ 	.short	(.L_41 - .L_40)
	.align		4
.L_40:
        /*00f4*/ 	.word	index@(_Z25compute_divergence_kernelPdS_S_iidd)
        /*00f8*/ 	.word	0x00000000


	//----- nvinfo : EIATTR_MIN_STACK_SIZE
	.align		4
.L_41:
        /*00fc*/ 	.byte	0x04, 0x12
        /*00fe*/ 	.short	(.L_43 - .L_42)
	.align		4
.L_42:
        /*0100*/ 	.word	index@(_Z32apply_boundary_conditions_kernelPdS_Piii)
        /*0104*/ 	.word	0x00000000
.L_43:


//--------------------- .nv.compat                --------------------------
	.section	.nv.compat,"",@"SHT_CUDA_COMPAT_INFO"
	.align	4
        /*0000*/ 	.byte	0x02, 0x09, 0x00, 0x00, 0x02, 0x02, 0x01, 0x00, 0x02, 0x05, 0x05, 0x00, 0x03, 0x07, 0x01, 0x01
        /*0010*/ 	.byte	0x02, 0x03, 0x00, 0x00, 0x02, 0x06, 0x01, 0x00, 0x04, 0x0b, 0x08, 0x00, 0x01, 0x00, 0x00, 0x00
        /*0020*/ 	.byte	0x00, 0x00, 0x00, 0x00


//--------------------- .nv.info._Z48calculate_center_velocities_and_magnitude_kernelPdS_S_S_S_ii --------------------------
	.section	.nv.info._Z48calculate_center_velocities_and_magnitude_kernelPdS_S_S_S_ii,"",@"SHT_CUDA_INFO"
	.sectionflags	@""
	.align	4


	//----- nvinfo : EIATTR_CUDA_API_VERSION
	.align		4
        /*0000*/ 	.byte	0x04, 0x37
        /*0002*/ 	.short	(.L_45 - .L_44)
.L_44:
        /*0004*/ 	.word	0x00000082


	//----- nvinfo : EIATTR_KPARAM_INFO
	.align		4
.L_45:
        /*0008*/ 	.byte	0x04, 0x17
        /*000a*/ 	.short	(.L_47 - .L_46)
.L_46:
        /*000c*/ 	.word	0x00000000
        /*0010*/ 	.short	0x0006
        /*0012*/ 	.short	0x002c
        /*0014*/ 	.byte	0x00, 0xf0, 0x11, 0x00


	//----- nvinfo : EIATTR_KPARAM_INFO
	.align		4
.L_47:
        /*0018*/ 	.byte	0x04, 0x17
        /*001a*/ 	.short	(.L_49 - .L_48)
.L_48:
        /*001c*/ 	.word	0x00000000
        /*0020*/ 	.short	0x0005
        /*0022*/ 	.short	0x0028
        /*0024*/ 	.byte	0x00, 0xf0, 0x11, 0x00


	//----- nvinfo : EIATTR_KPARAM_INFO
	.align		4
.L_49:
        /*0028*/ 	.byte	0x04, 0x17
        /*002a*/ 	.short	(.L_51 - .L_50)
.L_50:
        /*002c*/ 	.word	0x00000000
        /*0030*/ 	.short	0x0004
        /*0032*/ 	.short	0x0020
        /*0034*/ 	.byte	0x00, 0xf5, 0x21, 0x00


	//----- nvinfo : EIATTR_KPARAM_INFO
	.align		4
.L_51:
        /*0038*/ 	.byte	0x04, 0x17
        /*003a*/ 	.short	(.L_53 - .L_52)
.L_52:
        /*003c*/ 	.word	0x00000000
        /*0040*/ 	.short	0x0003
        /*0042*/ 	.short	0x0018
        /*0044*/ 	.byte	0x00, 0xf5, 0x21, 0x00


	//----- nvinfo : EIATTR_KPARAM_INFO
	.align		4
.L_53:
        /*0048*/ 	.byte	0x04, 0x17
        /*004a*/ 	.short	(.L_55 - .L_54)
.L_54:
        /*004c*/ 	.word	0x00000000
        /*0050*/ 	.short	0x0002
        /*0052*/ 	.short	0x0010
        /*0054*/ 	.byte	0x00, 0xf5, 0x21, 0x00


	//----- nvinfo : EIATTR_KPARAM_INFO
	.align		4
.L_55:
        /*0058*/ 	.byte	0x04, 0x17
        /*005a*/ 	.short	(.L_57 - .L_56)
.L_56:
        /*005c*/ 	.word	0x00000000
        /*0060*/ 	.short	0x0001
        /*0062*/ 	.short	0x0008
        /*0064*/ 	.byte	0x00, 0xf5, 0x21, 0x00


	//----- nvinfo : EIATTR_KPARAM_INFO
	.align		4
.L_57:
        /*0068*/ 	.byte	0x04, 0x17
        /*006a*/ 	.short	(.L_59 - .L_58)
.L_58:
        /*006c*/ 	.word	0x00000000
        /*0070*/ 	.short	0x0000
        /*0072*/ 	.short	0x0000
        /*0074*/ 	.byte	0x00, 0xf5, 0x21, 0x00


	//----- nvinfo : EIATTR_SPARSE_MMA_MASK
	.align		4
.L_59:
        /*0078*/ 	.byte	0x03, 0x50
        /*007a*/ 	.short	0x0000


	//----- nvinfo : EIATTR_MAXREG_COUNT
	.align		4
        /*007c*/ 	.byte	0x03, 0x1b
        /*007e*/ 	.short	0x00ff


	//----- nvinfo : EIATTR_MERCURY_ISA_VERSION
	.align		4
        /*0080*/ 	.byte	0x03, 0x5f
        /*0082*/ 	.short	0x0101


	//----- nvinfo : EIATTR_VRC_CTA_INIT_COUNT
	.align		4
        /*0084*/ 	.byte	0x02, 0x4a
	.zero		1
	.zero		1


	//----- nvinfo : EIATTR_EXIT_INSTR_OFFSETS
	.align		4
        /*0088*/ 	.byte	0x04, 0x1c
        /*008a*/ 	.short	(.L_61 - .L_60)


	//   ....[0]....
.L_60:
        /*008c*/ 	.word	0x000000c0


	//   ....[1]....
        /*0090*/ 	.word	0x000003f0


	//----- nvinfo : EIATTR_CRS_STACK_SIZE
	.align		4
.L_61:
        /*0094*/ 	.byte	0x04, 0x1e
        /*0096*/ 	.short	(.L_63 - .L_62)
.L_62:
        /*0098*/ 	.word	0x00000000


	//----- nvinfo : EIATTR_CBANK_PARAM_SIZE
	.align		4
.L_63:
        /*009c*/ 	.byte	0x03, 0x19
        /*009e*/ 	.short	0x0030


	//----- nvinfo : EIATTR_PARAM_CBANK
	.align		4
        /*00a0*/ 	.byte	0x04, 0x0a
        /*00a2*/ 	.short	(.L_65 - .L_64)
	.align		4
.L_64:
        /*00a4*/ 	.word	index@(.nv.constant0._Z48calculate_center_velocities_and_magnitude_kernelPdS_S_S_S_ii)
        /*00a8*/ 	.short	0x0380
        /*00aa*/ 	.short	0x0030


	//----- nvinfo : EIATTR_SW_WAR
	.align		4
.L_65:
        /*00ac*/ 	.byte	0x04, 0x36
        /*00ae*/ 	.short	(.L_67 - .L_66)
.L_66:
        /*00b0*/ 	.word	0x00000008
.L_67:


//--------------------- .nv.info._Z26pressure_correction_kernelPdS_S_S_PiiidddddS0_ --------------------------
	.section	.nv.info._Z26pressure_correction_kernelPdS_S_S_PiiidddddS0_,"",@"SHT_CUDA_INFO"
	.sectionflags	@""
	.align	4


	//----- nvinfo : EIATTR_CUDA_API_VERSION
	.align		4
        /*0000*/ 	.byte	0x04, 0x37
        /*0002*/ 	.short	(.L_69 - .L_68)
.L_68:
        /*0004*/ 	.word	0x00000082


	//----- nvinfo : EIATTR_KPARAM_INFO
	.align		4
.L_69:
        /*0008*/ 	.byte	0x04, 0x17
        /*000a*/ 	.short	(.L_71 - .L_70)
.L_70:
        /*000c*/ 	.word	0x00000000
        /*0010*/ 	.short	0x000c
        /*0012*/ 	.short	0x0058
        /*0014*/ 	.byte	0x00, 0xf5, 0x21, 0x00


	//----- nvinfo : EIATTR_KPARAM_INFO
	.align		4
.L_71:
        /*0018*/ 	.byte	0x04, 0x17
        /*001a*/ 	.short	(.L_73 - .L_72)
.L_72:
        /*001c*/ 	.word	0x00000000
        /*0020*/ 	.short	0x000b
        /*0022*/ 	.short	0x0050
        /*0024*/ 	.byte	0x00, 0xf0, 0x21, 0x00


	//----- nvinfo : EIATTR_KPARAM_INFO
	.align		4
.L_73:
        /*0028*/ 	.byte	0x04, 0x17
        /*002a*/ 	.short	(.L_75 - .L_74)
.L_74:
        /*002c*/ 	.word	0x00000000
        /*0030*/ 	.short	0x000a
        /*0032*/ 	.short	0x0048
        /*0034*/ 	.byte	0x00, 0xf0, 0x21, 0x00


	//----- nvinfo : EIATTR_KPARAM_INFO
	.align		4
.L_75:
        /*0038*/ 	.byte	0x04, 0x17
        /*003a*/ 	.short	(.L_77 - .L_76)
.L_76:
        /*003c*/ 	.word	0x00000000
        /*0040*/ 	.short	0x0009
        /*0042*/ 	.short	0x0040
        /*0044*/ 	.byte	0x00, 0xf0, 0x21, 0x00


	//----- nvinfo : EIATTR_KPARAM_INFO
	.align		4
.L_77:
        /*0048*/ 	.byte	0x04, 0x17
        /*004a*/ 	.short	(.L_79 - .L_78)
.L_78:
        /*004c*/ 	.word	0x00000000
        /*0050*/ 	.short	0x0008
        /*0052*/ 	.short	0x0038
        /*0054*/ 	.byte	0x00, 0xf0, 0x21, 0x00


	//----- nvinfo : EIATTR_KPARAM_INFO
	.align		4
.L_79:
        /*0058*/ 	.byte	0x04, 0x17
        /*005a*/ 	.short	(.L_81 - .L_80)
.L_80:
        /*005c*/ 	.word	0x00000000
        /*0060*/ 	.short	0x0007
        /*0062*/ 	.short	0x0030
        /*0064*/ 	.byte	0x00, 0xf0, 0x21, 0x00


	//----- nvinfo : EIATTR_KPARAM_INFO
	.align		4
.L_81:
        /*0068*/ 	.byte	0x04, 0x17
        /*006a*/ 	.short	(.L_83 - .L_82)
.L_82:
        /*006c*/ 	.word	0x00000000
        /*0070*/ 	.short	0x0006
        /*0072*/ 	.short	0x002c
        /*0074*/ 	.byte	0x00, 0xf0, 0x11, 0x00


	//----- nvinfo : EIATTR_KPARAM_INFO
	.align		4
.L_83:
        /*0078*/ 	.byte	0x04, 0x17
        /*007a*/ 	.short	(.L_85 - .L_84)
.L_84:
        /*007c*/ 	.word	0x00000000
        /*0080*/ 	.short	0x0005
        /*0082*/ 	.short	0x0028
        /*0084*/ 	.byte	0x00, 0xf0, 0x11, 0x00


	//----- nvinfo : EIATTR_KPARAM_INFO
	.align		4
.L_85:
        /*0088*/ 	.byte	0x04, 0x17
        /*008a*/ 	.short	(.L_87 - .L_86)
.L_86:
        /*008c*/ 	.word	0x00000000
        /*0090*/ 	.short	0x0004
        /*0092*/ 	.short	0x0020
        /*0094*/ 	.byte	0x00, 0xf5, 0x21, 0x00


	//----- nvinfo : EIATTR_KPARAM_INFO
	.align		4
.L_87:
        /*0098*/ 	.byte	0x04, 0x17
        /*009a*/ 	.short	(.L_89 - .L_88)
.L_88:
        /*009c*/ 	.word	0x00000000
        /*00a0*/ 	.short	0x0003
        /*00a2*/ 	.short	0x0018
        /*00a4*/ 	.byte	0x00, 0xf5, 0x21, 0x00


	//----- nvinfo : EIATTR_KPARAM_INFO
	.align		4
.L_89:
        /*00a8*/ 	.byte	0x04, 0x17
        /*00aa*/ 	.short	(.L_91 - .L_90)
.L_90:
        /*00ac*/ 	.word	0x00000000
        /*00b0*/ 	.short	0x0002
        /*00b2*/ 	.short	0x0010
        /*00b4*/ 	.byte	0x00, 0xf5, 0x21, 0x00


	//----- nvinfo : EIATTR_KPARAM_INFO
	.align		4
.L_91:
        /*00b8*/ 	.byte	0x04, 0x17
        /*00ba*/ 	.short	(.L_93 - .L_92)
.L_92:
        /*00bc*/ 	.word	0x00000000
        /*00c0*/ 	.short	0x0001
        /*00c2*/ 	.short	0x0008
        /*00c4*/ 	.byte	0x00, 0xf5, 0x21, 0x00


	//----- nvinfo : EIATTR_KPARAM_INFO
	.align		4
.L_93:
        /*00c8*/ 	.byte	0x04, 0x17
        /*00ca*/ 	.short	(.L_95 - .L_94)
.L_94:
        /*00cc*/ 	.word	0x00000000
        /*00d0*/ 	.short	0x0000
        /*00d2*/ 	.short	0x0000
        /*00d4*/ 	.byte	0x00, 0xf5, 0x21, 0x00


	//----- nvinfo : EIATTR_SPARSE_MMA_MASK
	.align		4
.L_95:
        /*00d8*/ 	.byte	0x03, 0x50
        /*00da*/ 	.short	0x0000


	//----- nvinfo : EIATTR_MAXREG_COUNT
	.align		4
        /*00dc*/ 	.byte	0x03, 0x1b
        /*00de*/ 	.short	0x00ff


	//----- nvinfo : EIATTR_MERCURY_ISA_VERSION
	.align		4
        /*00e0*/ 	.byte	0x03, 0x5f
        /*00e2*/ 	.short	0x0101


	//----- nvinfo : EIATTR_VRC_CTA_INIT_COUNT
	.align		4
        /*00e4*/ 	.byte	0x02, 0x4a
	.zero		1
	.zero		1


	//----- nvinfo : EIATTR_EXIT_INSTR_OFFSETS
	.align		4
        /*00e8*/ 	.byte	0x04, 0x1c
        /*00ea*/ 	.short	(.L_97 - .L_96)


	//   ....[0]....
.L_96:
        /*00ec*/ 	.word	0x000000c0


	//   ....[1]....
        /*00f0*/ 	.word	0x00000130


	//   ....[2]....
        /*00f4*/ 	.word	0x00000190


	//   ....[3]....
        /*00f8*/ 	.word	0x00000a30


	//----- nvinfo : EIATTR_CRS_STACK_SIZE
	.align		4
.L_97:
        /*00fc*/ 	.byte	0x04, 0x1e
        /*00fe*/ 	.short	(.L_99 - .L_98)
.L_98:
        /*0100*/ 	.word	0x00000000


	//----- nvinfo : EIATTR_CBANK_PARAM_SIZE
	.align		4
.L_99:
        /*0104*/ 	.byte	0x03, 0x19
        /*0106*/ 	.short	0x0060


	//----- nvinfo : EIATTR_PARAM_CBANK
	.align		4
        /*0108*/ 	.byte	0x04, 0x0a
        /*010a*/ 	.short	(.L_101 - .L_100)
	.align		4
.L_100:
        /*010c*/ 	.word	index@(.nv.constant0._Z26pressure_correction_kernelPdS_S_S_PiiidddddS0_)
        /*0110*/ 	.short	0x0380
        /*0112*/ 	.short	0x0060


	//----- nvinfo : EIATTR_SW_WAR
	.align		4
.L_101:
        /*0114*/ 	.byte	0x04, 0x36
        /*0116*/ 	.short	(.L_103 - .L_102)
.L_102:
        /*0118*/ 	.word	0x00000008
.L_103:


//--------------------- .nv.info._Z30update_velocities_final_kernelPdS_S_S_ii --------------------------
	.section	.nv.info._Z30update_velocities_final_kernelPdS_S_S_ii,"",@"SHT_CUDA_INFO"
	.sectionflags	@""
	.align	4


	//----- nvinfo : EIATTR_CUDA_API_VERSION
	.align		4
        /*0000*/ 	.byte	0x04, 0x37
        /*0002*/ 	.short	(.L_105 - .L_104)
.L_104:
        /*0004*/ 	.word	0x00000082


	//----- nvinfo : EIATTR_KPARAM_INFO
	.align		4
.L_105:
        /*0008*/ 	.byte	0x04, 0x17
        /*000a*/ 	.short	(.L_107 - .L_106)
.L_106:
        /*000c*/ 	.word	0x00000000
        /*0010*/ 	.short	0x0005
        /*0012*/ 	.short	0x0024
        /*0014*/ 	.byte	0x00, 0xf0, 0x11, 0x00


	//----- nvinfo : EIATTR_KPARAM_INFO
	.align		4
.L_107:
        /*0018*/ 	.byte	0x04, 0x17
        /*001a*/ 	.short	(.L_109 - .L_108)
.L_108:
        /*001c*/ 	.word	0x00000000
        /*0020*/ 	.short	0x0004
        /*0022*/ 	.short	0x0020
        /*0024*/ 	.byte	0x00, 0xf0, 0x11, 0x00


	//----- nvinfo : EIATTR_KPARAM_INFO
	.align		4
.L_109:
        /*0028*/ 	.byte	0x04, 0x17
        /*002a*/ 	.short	(.L_111 - .L_110)
.L_110:
        /*002c*/ 	.word	0x00000000
        /*0030*/ 	.short	0x0003
        /*0032*/ 	.short	0x0018
        /*0034*/ 	.byte	0x00, 0xf5, 0x21, 0x00


	//----- nvinfo : EIATTR_KPARAM_INFO
	.align		4
.L_111:
        /*0038*/ 	.byte	0x04, 0x17
        /*003a*/ 	.short	(.L_113 - .L_112)
.L_112:
        /*003c*/ 	.word	0x00000000
        /*0040*/ 	.short	0x0002
        /*0042*/ 	.short	0x0010
        /*0044*/ 	.byte	0x00, 0xf5, 0x21, 0x00


	//----- nvinfo : EIATTR_KPARAM_INFO
	.align		4
.L_113:
        /*0048*/ 	.byte	0x04, 0x17
        /*004a*/ 	.short	(.L_115 - .L_114)
.L_114:
        /*004c*/ 	.word	0x00000000
        /*0050*/ 	.short	0x0001
        /*0052*/ 	.short	0x0008
        /*0054*/ 	.byte	0x00, 0xf5, 0x21, 0x00


	//----- nvinfo : EIATTR_KPARAM_INFO
	.align		4
.L_115:
        /*0058*/ 	.byte	0x04, 0x17
        /*005a*/ 	.short	(.L_117 - .L_116)
.L_116:
        /*005c*/ 	.word	0x00000000
        /*0060*/ 	.short	0x0000
        /*0062*/ 	.short	0x0000
        /*0064*/ 	.byte	0x00, 0xf5, 0x21, 0x00


	//----- nvinfo : EIATTR_SPARSE_MMA_MASK
	.align		4
.L_117:
        /*0068*/ 	.byte	0x03, 0x50
        /*006a*/ 	.short	0x0000


	//----- nvinfo : EIATTR_MAXREG_COUNT
	.align		4
        /*006c*/ 	.byte	0x03, 0x1b
        /*006e*/ 	.short	0x00ff


	//----- nvinfo : EIATTR_MERCURY_ISA_VERSION
	.align		4
        /*0070*/ 	.byte	0x03, 0x5f
        /*0072*/ 	.short	0x0101


	//----- nvinfo : EIATTR_VRC_CTA_INIT_COUNT
	.align		4
        /*0074*/ 	.byte	0x02, 0x4a
	.zero		1
	.zero		1


	//----- nvinfo : EIATTR_EXIT_INSTR_OFFSETS
	.align		4
        /*0078*/ 	.byte	0x04, 0x1c
        /*007a*/ 	.short	(.L_119 - .L_118)


	//   ....[0]....
.L_118:
        /*007c*/ 	.word	0x000001d0


	//   ....[1]....
        /*0080*/ 	.word	0x00000250


	//----- nvinfo : EIATTR_CBANK_PARAM_SIZE
	.align		4
.L_119:
        /*0084*/ 	.byte	0x03, 0x19
        /*0086*/ 	.short	0x0028


	//----- nvinfo : EIATTR_PARAM_CBANK
	.align		4
        /*0088*/ 	.byte	0x04, 0x0a
        /*008a*/ 	.short	(.L_121 - .L_120)
	.align		4
.L_120:
        /*008c*/ 	.word	index@(.nv.constant0._Z30update_velocities_final_kernelPdS_S_S_ii)
        /*0090*/ 	.short	0x0380
        /*0092*/ 	.short	0x0028


	//----- nvinfo : EIATTR_SW_WAR
	.align		4
.L_121:
        /*0094*/ 	.byte	0x04, 0x36
        /*0096*/ 	.short	(.L_123 - .L_122)
.L_122:
        /*0098*/ 	.word	0x00000008
.L_123:


//--------------------- .nv.info._Z24update_velocities_kernelPdS_S_S_S_iidddd --------------------------
	.section	.nv.info._Z24update_velocities_kernelPdS_S_S_S_iidddd,"",@"SHT_CUDA_INFO"
	.sectionflags	@""
	.align	4


	//----- nvinfo : EIATTR_CUDA_API_VERSION
	.align		4
        /*0000*/ 	.byte	0x04, 0x37
        /*0002*/ 	.short	(.L_125 - .L_124)
.L_124:
        /*0004*/ 	.word	0x00000082


	//----- nvinfo : EIATTR_KPARAM_INFO
	.align		4
.L_125:
        /*0008*/ 	.byte	0x04, 0x17
        /*000a*/ 	.short	(.L_127 - .L_126)
.L_126:
        /*000c*/ 	.word	0x00000000
        /*0010*/ 	.short	0x000a
        /*0012*/ 	.short	0x0048
        /*0014*/ 	.byte	0x00, 0xf0, 0x21, 0x00


	//----- nvinfo : EIATTR_KPARAM_INFO
	.align		4
.L_127:
        /*0018*/ 	.byte	0x04, 0x17
        /*001a*/ 	.short	(.L_129 - .L_128)
.L_128:
        /*001c*/ 	.word	0x00000000
        /*0020*/ 	.short	0x0009
        /*0022*/ 	.short	0x0040
        /*0024*/ 	.byte	0x00, 0xf0, 0x21, 0x00


	//----- nvinfo : EIATTR_KPARAM_INFO
	.align		4
.L_129:
        /*0028*/ 	.byte	0x04, 0x17
        /*002a*/ 	.short	(.L_131 - .L_130)
.L_130:
        /*002c*/ 	.word	0x00000000
        /*0030*/ 	.short	0x0008
        /*0032*/ 	.short	0x0038
        /*0034*/ 	.byte	0x00, 0xf0, 0x21, 0x00


	//----- nvinfo : EIATTR_KPARAM_INFO
	.align		4
.L_131:
        /*0038*/ 	.byte	0x04, 0x17
        /*003a*/ 	.short	(.L_133 - .L_132)
.L_132:
        /*003c*/ 	.word	0x00000000
        /*0040*/ 	.short	0x0007
        /*0042*/ 	.short	0x0030
        /*0044*/ 	.byte	0x00, 0xf0, 0x21, 0x00


	//----- nvinfo : EIATTR_KPARAM_INFO
	.align		4
.L_133:
        /*0048*/ 	.byte	0x04, 0x17
        /*004a*/ 	.short	(.L_135 - .L_134)
.L_134:
        /*004c*/ 	.word	0x00000000
        /*0050*/ 	.short	0x0006
        /*0052*/ 	.short	0x002c
        /*0054*/ 	.byte	0x00, 0xf0, 0x11, 0x00


	//----- nvinfo : EIATTR_KPARAM_INFO
	.align		4
.L_135:
        /*0058*/ 	.byte	0x04, 0x17
        /*005a*/ 	.short	(.L_137 - .L_136)
.L_136:
        /*005c*/ 	.word	0x00000000
        /*0060*/ 	.short	0x0005
        /*0062*/ 	.short	0x0028
        /*0064*/ 	.byte	0x00, 0xf0, 0x11, 0x00


	//----- nvinfo : EIATTR_KPARAM_INFO
	.align		4
.L_137:
        /*0068*/ 	.byte	0x04, 0x17
        /*006a*/ 	.short	(.L_139 - .L_138)
.L_138:
        /*006c*/ 	.word	0x00000000
        /*0070*/ 	.short	0x0004
        /*0072*/ 	.short	0x0020
        /*0074*/ 	.byte	0x00, 0xf5, 0x21, 0x00


	//----- nvinfo : EIATTR_KPARAM_INFO
	.align		4
.L_139:
        /*0078*/ 	.byte	0x04, 0x17
        /*007a*/ 	.short	(.L_141 - .L_140)
.L_140:
        /*007c*/ 	.word	0x00000000
        /*0080*/ 	.short	0x0003
        /*0082*/ 	.short	0x0018
        /*0084*/ 	.byte	0x00, 0xf5, 0x21, 0x00


	//----- nvinfo : EIATTR_KPARAM_INFO
	.align		4
.L_141:
        /*0088*/ 	.byte	0x04, 0x17
        /*008a*/ 	.short	(.L_143 - .L_142)
.L_142:
        /*008c*/ 	.word	0x00000000
        /*0090*/ 	.short	0x0002
        /*0092*/ 	.short	0x0010
        /*0094*/ 	.byte	0x00, 0xf5, 0x21, 0x00


	//----- nvinfo : EIATTR_KPARAM_INFO
	.align		4
.L_143:
        /*0098*/ 	.byte	0x04, 0x17
        /*009a*/ 	.short	(.L_145 - .L_144)
.L_144:
        /*009c*/ 	.word	0x00000000
        /*00a0*/ 	.short	0x0001
        /*00a2*/ 	.short	0x0008
        /*00a4*/ 	.byte	0x00, 0xf5, 0x21, 0x00


	//----- nvinfo : EIATTR_KPARAM_INFO
	.align		4
.L_145:
        /*00a8*/ 	.byte	0x04, 0x17
        /*00aa*/ 	.short	(.L_147 - .L_146)
.L_146:
        /*00ac*/ 	.word	0x00000000
        /*00b0*/ 	.short	0x0000
        /*00b2*/ 	.short	0x0000
        /*00b4*/ 	.byte	0x00, 0xf5, 0x21, 0x00


	//----- nvinfo : EIATTR_SPARSE_MMA_MASK
	.align		4
.L_147:
        /*00b8*/ 	.byte	0x03, 0x50
        /*00ba*/ 	.short	0x0000


	//----- nvinfo : EIATTR_MAXREG_COUNT
	.align		4
        /*00bc*/ 	.byte	0x03, 0x1b
        /*00be*/ 	.short	0x00ff


	//----- nvinfo : EIATTR_MERCURY_ISA_VERSION
	.align		4
        /*00c0*/ 	.byte	0x03, 0x5f
        /*00c2*/ 	.short	0x0101


	//----- nvinfo : EIATTR_VRC_CTA_INIT_COUNT
	.align		4
        /*00c4*/ 	.byte	0x02, 0x4a
	.zero		1
	.zero		1


	//----- nvinfo : EIATTR_EXIT_INSTR_OFFSETS
	.align		4
        /*00c8*/ 	.byte	0x04, 0x1c
        /*00ca*/ 	.short	(.L_149 - .L_148)


	//   ....[0]....
.L_148:
        /*00cc*/ 	.word	0x00000d70


	//   ....[1]....
        /*00d0*/ 	.word	0x00001980


	//----- nvinfo : EIATTR_CRS_STACK_SIZE
	.align		4
.L_149:
        /*00d4*/ 	.byte	0x04, 0x1e
        /*00d6*/ 	.short	(.L_151 - .L_150)
.L_150:
        /*00d8*/ 	.word	0x00000000


	//----- nvinfo : EIATTR_CBANK_PARAM_SIZE
	.align		4
.L_151:
        /*00dc*/ 	.byte	0x03, 0x19
        /*00de*/ 	.short	0x0050


	//----- nvinfo : EIATTR_PARAM_CBANK
	.align		4
        /*00e0*/ 	.byte	0x04, 0x0a
        /*00e2*/ 	.short	(.L_153 - .L_152)
	.align		4
.L_152:
        /*00e4*/ 	.word	index@(.nv.constant0._Z24update_velocities_kernelPdS_S_S_S_iidddd)
        /*00e8*/ 	.short	0x0380
        /*00ea*/ 	.short	0x0050


	//----- nvinfo : EIATTR_SW_WAR
	.align		4
.L_153:
        /*00ec*/ 	.byte	0x04, 0x36
        /*00ee*/ 	.short	(.L_155 - .L_154)
.L_154:
        /*00f0*/ 	.word	0x00000008
.L_155:


//--------------------- .nv.info._Z25compute_divergence_kernelPdS_S_iidd --------------------------
	.section	.nv.info._Z25compute_divergence_kernelPdS_S_iidd,"",@"SHT_CUDA_INFO"
	.sectionflags	@""
	.align	4


	//----- nvinfo : EIATTR_CUDA_API_VERSION
	.align		4
        /*0000*/ 	.byte	0x04, 0x37
        /*0002*/ 	.short	(.L_157 - .L_156)
.L_156:
        /*0004*/ 	.word	0x00000082


	//----- nvinfo : EIATTR_KPARAM_INFO
	.align		4
.L_157:
        /*0008*/ 	.byte	0x04, 0x17
        /*000a*/ 	.short	(.L_159 - .L_158)
.L_158:
        /*000c*/ 	.word	0x00000000
        /*0010*/ 	.short	0x0006
        /*0012*/ 	.short	0x0028
        /*0014*/ 	.byte	0x00, 0xf0, 0x21, 0x00


	//----- nvinfo : EIATTR_KPARAM_INFO
	.align		4
.L_159:
        /*0018*/ 	.byte	0x04, 0x17
        /*001a*/ 	.short	(.L_161 - .L_160)
.L_160:
        /*001c*/ 	.word	0x00000000
        /*0020*/ 	.short	0x0005
        /*0022*/ 	.short	0x0020
        /*0024*/ 	.byte	0x00, 0xf0, 0x21, 0x00


	//----- nvinfo : EIATTR_KPARAM_INFO
	.align		4
.L_161:
        /*0028*/ 	.byte	0x04, 0x17
        /*002a*/ 	.short	(.L_163 - .L_162)
.L_162:
        /*002c*/ 	.word	0x00000000
        /*0030*/ 	.short	0x0004
        /*0032*/ 	.short	0x001c
        /*0034*/ 	.byte	0x00, 0xf0, 0x11, 0x00


	//----- nvinfo : EIATTR_KPARAM_INFO
	.align		4
.L_163:
        /*0038*/ 	.byte	0x04, 0x17
        /*003a*/ 	.short	(.L_165 - .L_164)
.L_164:
        /*003c*/ 	.word	0x00000000
        /*0040*/ 	.short	0x0003
        /*0042*/ 	.short	0x0018
        /*0044*/ 	.byte	0x00, 0xf0, 0x11, 0x00


	//----- nvinfo : EIATTR_KPARAM_INFO
	.align		4
.L_165:
        /*0048*/ 	.byte	0x04, 0x17
        /*004a*/ 	.short	(.L_167 - .L_166)
.L_166:
        /*004c*/ 	.word	0x00000000
        /*0050*/ 	.short	0x0002
        /*0052*/ 	.short	0x0010
        /*0054*/ 	.byte	0x00, 0xf5, 0x21, 0x00


	//----- nvinfo : EIATTR_KPARAM_INFO
	.align		4
.L_167:
        /*0058*/ 	.byte	0x04, 0x17
        /*005a*/ 	.short	(.L_169 - .L_168)
.L_168:
        /*005c*/ 	.word	0x00000000
        /*0060*/ 	.short	0x0001
        /*0062*/ 	.short	0x0008
        /*0064*/ 	.byte	0x00, 0xf5, 0x21, 0x00


	//----- nvinfo : EIATTR_KPARAM_INFO
	.align		4
.L_169:
        /*0068*/ 	.byte	0x04, 0x17
        /*006a*/ 	.short	(.L_171 - .L_170)
.L_170:
        /*006c*/ 	.word	0x00000000
        /*0070*/ 	.short	0x0000
        /*0072*/ 	.short	0x0000
        /*0074*/ 	.byte	0x00, 0xf5, 0x21, 0x00


	//----- nvinfo : EIATTR_SPARSE_MMA_MASK
	.align		4
.L_171:
        /*0078*/ 	.byte	0x03, 0x50
        /*007a*/ 	.short	0x0000


	//----- nvinfo : EIATTR_MAXREG_COUNT
	.align		4
        /*007c*/ 	.byte	0x03, 0x1b
        /*007e*/ 	.short	0x00ff


	//----- nvinfo : EIATTR_MERCURY_ISA_VERSION
	.align		4
        /*0080*/ 	.byte	0x03, 0x5f
        /*0082*/ 	.short	0x0101


	//----- nvinfo : EIATTR_VRC_CTA_INIT_COUNT
	.align		4
        /*0084*/ 	.byte	0x02, 0x4a
	.zero		1
	.zero		1


	//----- nvinfo : EIATTR_EXIT_INSTR_OFFSETS
	.align		4
        /*0088*/ 	.byte	0x04, 0x1c
        /*008a*/ 	.short	(.L_173 - .L_172)


	//   ....[0]....
.L_172:
        /*008c*/ 	.word	0x000000c0


	//   ....[1]....
        /*0090*/ 	.word	0x00000550


	//----- nvinfo : EIATTR_CRS_STACK_SIZE
	.align		4
.L_173:
        /*0094*/ 	.byte	0x04, 0x1e
        /*0096*/ 	.short	(.L_175 - .L_174)
.L_174:
        /*0098*/ 	.word	0x00000000


	//----- nvinfo : EIATTR_CBANK_PARAM_SIZE
	.align		4
.L_175:
        /*009c*/ 	.byte	0x03, 0x19
        /*009e*/ 	.short	0x0030


	//----- nvinfo : EIATTR_PARAM_CBANK
	.align		4
        /*00a0*/ 	.byte	0x04, 0x0a
        /*00a2*/ 	.short	(.L_177 - .L_176)
	.align		4
.L_176:
        /*00a4*/ 	.word	index@(.nv.constant0._Z25compute_divergence_kernelPdS_S_iidd)
        /*00a8*/ 	.short	0x0380
        /*00aa*/ 	.short	0x0030


	//----- nvinfo : EIATTR_SW_WAR
	.align		4
.L_177:
        /*00ac*/ 	.byte	0x04, 0x36
        /*00ae*/ 	.short	(.L_179 - .L_178)
.L_178:
        /*00b0*/ 	.word	0x00000008
.L_179:


//--------------------- .nv.info._Z32apply_boundary_conditions_kernelPdS_Piii --------------------------
	.section	.nv.info._Z32apply_boundary_conditions_kernelPdS_Piii,"",@"SHT_CUDA_INFO"
	.sectionflags	@""
	.align	4


	//----- nvinfo : EIATTR_CUDA_API_VERSION
	.align		4
        /*0000*/ 	.byte	0x04, 0x37
        /*0002*/ 	.short	(.L_181 - .L_180)
.L_180:
        /*0004*/ 	.word	0x00000082


	//----- nvinfo : EIATTR_KPARAM_INFO
	.align		4
.L_181:
        /*0008*/ 	.byte	0x04, 0x17
        /*000a*/ 	.short	(.L_183 - .L_182)
.L_182:
        /*000c*/ 	.word	0x00000000
        /*0010*/ 	.short	0x0004
        /*0012*/ 	.short	0x001c
        /*0014*/ 	.byte	0x00, 0xf0, 0x11, 0x00


	//----- nvinfo : EIATTR_KPARAM_INFO
	.align		4
.L_183:
        /*0018*/ 	.byte	0x04, 0x17
        /*001a*/ 	.short	(.L_185 - .L_184)
.L_184:
        /*001c*/ 	.word	0x00000000
        /*0020*/ 	.short	0x0003
        /*0022*/ 	.short	0x0018
        /*0024*/ 	.byte	0x00, 0xf0, 0x11, 0x00


	//----- nvinfo : EIATTR_KPARAM_INFO
	.align		4
.L_185:
        /*0028*/ 	.byte	0x04, 0x17
        /*002a*/ 	.short	(.L_187 - .L_186)
.L_186:
        /*002c*/ 	.word	0x00000000
        /*0030*/ 	.short	0x0002
        /*0032*/ 	.short	0x0010
        /*0034*/ 	.byte	0x00, 0xf5, 0x21, 0x00


	//----- nvinfo : EIATTR_KPARAM_INFO
	.align		4
.L_187:
        /*0038*/ 	.byte	0x04, 0x17
        /*003a*/ 	.short	(.L_189 - .L_188)
.L_188:
        /*003c*/ 	.word	0x00000000
        /*0040*/ 	.short	0x0001
        /*0042*/ 	.short	0x0008
        /*0044*/ 	.byte	0x00, 0xf5, 0x21, 0x00


	//----- nvinfo : EIATTR_KPARAM_INFO
	.align		4
.L_189:
        /*0048*/ 	.byte	0x04, 0x17
        /*004a*/ 	.short	(.L_191 - .L_190)
.L_190:
        /*004c*/ 	.word	0x00000000
        /*0050*/ 	.short	0x0000
        /*0052*/ 	.short	0x0000
        /*0054*/ 	.byte	0x00, 0xf5, 0x21, 0x00


	//----- nvinfo : EIATTR_SPARSE_MMA_MASK
	.align		4
.L_191:
        /*0058*/ 	.byte	0x03, 0x50
        /*005a*/ 	.short	0x0000


	//----- nvinfo : EIATTR_MAXREG_COUNT
	.align		4
        /*005c*/ 	.byte	0x03, 0x1b
        /*005e*/ 	.short	0x00ff


	//----- nvinfo : EIATTR_NUM_BARRIERS
	.align		4
        /*0060*/ 	.byte	0x02, 0x4c
        /*0062*/ 	.byte	0x01
	.zero		1


	//----- nvinfo : EIATTR_MERCURY_ISA_VERSION
	.align		4
        /*0064*/ 	.byte	0x03, 0x5f
        /*0066*/ 	.short	0x0101


	//----- nvinfo : EIATTR_VRC_CTA_INIT_COUNT
	.align		4
        /*0068*/ 	.byte	0x02, 0x4a
	.zero		1
	.zero		1


	//----- nvinfo : EIATTR_EXIT_INSTR_OFFSETS
	.align		4
        /*006c*/ 	.byte	0x04, 0x1c
        /*006e*/ 	.short	(.L_193 - .L_192)


	//   ....[0]....
.L_192:
        /*0070*/ 	.word	0x000004d0


	//   ....[1]....
        /*0074*/ 	.word	0x00000590


	//   ....[2]....
        /*0078*/ 	.word	0x000005b0


	//----- nvinfo : EIATTR_CRS_STACK_SIZE
	.align		4
.L_193:
        /*007c*/ 	.byte	0x04, 0x1e
        /*007e*/ 	.short	(.L_195 - .L_194)
.L_194:
        /*0080*/ 	.word	0x00000000


	//----- nvinfo : EIATTR_CBANK_PARAM_SIZE
	.align		4
.L_195:
        /*0084*/ 	.byte	0x03, 0x19
        /*0086*/ 	.short	0x0020


	//----- nvinfo : EIATTR_PARAM_CBANK
	.align		4
        /*0088*/ 	.byte	0x04, 0x0a
        /*008a*/ 	.short	(.L_197 - .L_196)
	.align		4
.L_196:
        /*008c*/ 	.word	index@(.nv.constant0._Z32apply_boundary_conditions_kernelPdS_Piii)
        /*0090*/ 	.short	0x0380
        /*0092*/ 	.short	0x0020


	//----- nvinfo : EIATTR_SW_WAR
	.align		4
.L_197:
        /*0094*/ 	.byte	0x04, 0x36
        /*0096*/ 	.short	(.L_199 - .L_198)
.L_198:
        /*0098*/ 	.word	0x00000008
.L_199:


//--------------------- .nv.callgraph             --------------------------
	.section	.nv.callgraph,"",@"SHT_CUDA_CALLGRAPH"
	.align	4
	.sectionentsize	8
	.align		4
        /*0000*/ 	.word	0x00000000
	.align		4
        /*0004*/ 	.word	0xffffffff
	.align		4
        /*0008*/ 	.word	0x00000000
	.align		4
        /*000c*/ 	.word	0xfffffffe
	.align		4
        /*0010*/ 	.word	0x00000000
	.align		4
        /*0014*/ 	.word	0xfffffffd
	.align		4
        /*0018*/ 	.word	0x00000000
	.align		4
        /*001c*/ 	.word	0xfffffffc


//--------------------- .text._Z48calculate_center_velocities_and_magnitude_kernelPdS_S_S_S_ii --------------------------
	.section	.text._Z48calculate_center_velocities_and_magnitude_kernelPdS_S_S_S_ii,"ax",@progbits
	.align	128
        .global         _Z48calculate_center_velocities_and_magnitude_kernelPdS_S_S_S_ii
        .type           _Z48calculate_center_velocities_and_magnitude_kernelPdS_S_S_S_ii,@function
        .size           _Z48calculate_center_velocities_and_magnitude_kernelPdS_S_S_S_ii,(.L_x_63 - _Z48calculate_center_velocities_and_magnitude_kernelPdS_S_S_S_ii)
        .other          _Z48calculate_center_velocities_and_magnitude_kernelPdS_S_S_S_ii,@"STO_CUDA_ENTRY STV_DEFAULT"
_Z48calculate_center_velocities_and_magnitude_kernelPdS_S_S_S_ii:
.text._Z48calculate_center_velocities_and_magnitude_kernelPdS_S_S_S_ii:
[----:B------:R-:W-:Y:S01]  /*0000*/  LDC R1, c[0x0][0x37c] ;  /* 0x0000df00ff017b82 */ /* 0x000fe20000000800 */
[----:B------:R-:W0:Y:S07]  /*0010*/  S2R R5, SR_TID.Y ;  /* 0x0000000000057919 */ /* 0x000e2e0000002200 */
[----:B------:R-:W1:Y:S01]  /*0020*/  LDC R7, c[0x0][0x360] ;  /* 0x0000d800ff077b82 */ /* 0x000e620000000800 */
[----:B------:R-:W1:Y:S07]  /*0030*/  S2R R0, SR_TID.X ;  /* 0x0000000000007919 */ /* 0x000e6e0000002100 */
[----:B------:R-:W0:Y:S08]  /*0040*/  S2UR UR5, SR_CTAID.Y ;  /* 0x00000000000579c3 */ /* 0x000e300000002600 */
[----:B------:R-:W0:Y:S08]  /*0050*/  LDC R6, c[0x0][0x364] ;  /* 0x0000d900ff067b82 */ /* 0x000e300000000800 */
[----:B------:R-:W1:Y:S08]  /*0060*/  S2UR UR4, SR_CTAID.X ;  /* 0x00000000000479c3 */ /* 0x000e700000002500 */
[----:B------:R-:W2:Y:S01]  /*0070*/  LDC.64 R2, c[0x0][0x3a8] ;  /* 0x0000ea00ff027b82 */ /* 0x000ea20000000a00 */
[----:B0-----:R-:W-:-:S02]  /*0080*/  IMAD R6, R6, UR5, R5 ;  /* 0x0000000506067c24 */ /* 0x001fc4000f8e0205 */
[----:B-1----:R-:W-:-:S03]  /*0090*/  IMAD R7, R7, UR4, R0 ;  /* 0x0000000407077c24 */ /* 0x002fc6000f8e0200 */
[----:B--2---:R-:W-:-:S04]  /*00a0*/  ISETP.GE.AND P0, PT, R6, R3, PT ;  /* 0x000000030600720c */ /* 0x004fc80003f06270 */
[----:B------:R-:W-:-:S13]  /*00b0*/  ISETP.GE.OR P0, PT, R7, R2, P0 ;  /* 0x000000020700720c */ /* 0x000fda0000706670 */
[----:B------:R-:W-:Y:S05]  /*00c0*/  @P0 EXIT ;  /* 0x000000000000094d */ /* 0x000fea0003800000 */
[----:B------:R-:W0:Y:S01]  /*00d0*/  LDC.64 R4, c[0x0][0x380] ;  /* 0x0000e000ff047b82 */ /* 0x000e220000000a00 */
[----:B------:R-:W1:Y:S01]  /*00e0*/  LDCU.64 UR4, c[0x0][0x358] ;  /* 0x00006b00ff0477ac */ /* 0x000e620008000a00 */
[----:B------:R-:W-:-:S04]  /*00f0*/  IMAD R0, R6, R2, R7 ;  /* 0x0000000206007224 */ /* 0x000fc800078e0207 */
[----:B------:R-:W-:Y:S02]  /*0100*/  IMAD.IADD R3, R6, 0x1, R0 ;  /* 0x0000000106037824 */ /* 0x000fe400078e0200 */
[----:B------:R-:W2:Y:S08]  /*0110*/  LDC.64 R10, c[0x0][0x388] ;  /* 0x0000e200ff0a7b82 */ /* 0x000eb00000000a00 */
[----:B------:R-:W3:Y:S01]  /*0120*/  LDC.64 R12, c[0x0][0x390] ;  /* 0x0000e400ff0c7b82 */ /* 0x000ee20000000a00 */
[----:B0-----:R-:W-:-:S07]  /*0130*/  IMAD.WIDE R4, R3, 0x8, R4 ;  /* 0x0000000803047825 */ /* 0x001fce00078e0204 */
[----:B------:R-:W0:Y:S01]  /*0140*/  LDC.64 R14, c[0x0][0x398] ;  /* 0x0000e600ff0e7b82 */ /* 0x000e220000000a00 */
[----:B-1----:R-:W4:Y:S04]  /*0150*/  LDG.E.64 R6, desc[UR4][R4.64] ;  /* 0x0000000404067981 */ /* 0x002f28000c1e1b00 */
[----:B------:R-:W4:Y:S01]  /*0160*/  LDG.E.64 R8, desc[UR4][R4.64+0x8] ;  /* 0x0000080404087981 */ /* 0x000f22000c1e1b00 */
[----:B--2---:R-:W-:-:S04]  /*0170*/  IMAD.WIDE R10, R0, 0x8, R10 ;  /* 0x00000008000a7825 */ /* 0x004fc800078e020a */
[----:B------:R-:W-:Y:S01]  /*0180*/  IMAD.WIDE R2, R2, 0x8, R10 ;  /* 0x0000000802027825 */ /* 0x000fe200078e020a */
[----:B----4-:R-:W-:-:S03]  /*0190*/  DADD R6, R6, R8 ;  /* 0x0000000006067229 */ /* 0x010fc60000000008 */
[----:B---3--:R-:W-:-:S05]  /*01a0*/  IMAD.WIDE R8, R0, 0x8, R12 ;  /* 0x0000000800087825 */ /* 0x008fca00078e020c */
[----:B------:R-:W-:-:S07]  /*01b0*/  DMUL R6, R6, 0.5 ;  /* 0x3fe0000006067828 */ /* 0x000fce0000000000 */
[----:B------:R1:W-:Y:S04]  /*01c0*/  STG.E.64 desc[UR4][R8.64], R6 ;  /* 0x0000000608007986 */ /* 0x0003e8000c101b04 */
[----:B------:R-:W2:Y:S04]  /*01d0*/  LDG.E.64 R10, desc[UR4][R10.64] ;  /* 0x000000040a0a7981 */ /* 0x000ea8000c1e1b00 */
[----:B------:R-:W2:Y:S01]  /*01e0*/  LDG.E.64 R2, desc[UR4][R2.64] ;  /* 0x0000000402027981 */ /* 0x000ea2000c1e1b00 */
[----:B0-----:R-:W-:Y:S01]  /*01f0*/  IMAD.WIDE R14, R0, 0x8, R14 ;  /* 0x00000008000e7825 */ /* 0x001fe200078e020e */
[----:B--2---:R-:W-:-:S08]  /*0200*/  DADD R4, R10, R2 ;  /* 0x000000000a047229 */ /* 0x004fd00000000002 */
[----:B------:R-:W-:-:S07]  /*0210*/  DMUL R12, R4, 0.5 ;  /* 0x3fe00000040c7828 */ /* 0x000fce0000000000 */
[----:B------:R0:W-:Y:S04]  /*0220*/  STG.E.64 desc[UR4][R14.64], R12 ;  /* 0x0000000c0e007986 */ /* 0x0001e8000c101b04 */
[----:B------:R-:W2:Y:S01]  /*0230*/  LDG.E.64 R4, desc[UR4][R8.64] ;  /* 0x0000000408047981 */ /* 0x000ea2000c1e1b00 */
[----:B------:R-:W-:Y:S01]  /*0240*/  DMUL R16, R12, R12 ;  /* 0x0000000c0c107228 */ /* 0x000fe20000000000 */
[----:B------:R-:W-:Y:S01]  /*0250*/  MOV R10, 0x0 ;  /* 0x00000000000a7802 */ /* 0x000fe20000000f00 */
[----:B------:R-:W-:Y:S01]  /*0260*/  IMAD.MOV.U32 R11, RZ, RZ, 0x3fd80000 ;  /* 0x3fd80000ff0b7424 */ /* 0x000fe200078e00ff */
[----:B------:R-:W-:Y:S05]  /*0270*/  BSSY.RECONVERGENT B0, `(.L_x_0) ;  /* 0x0000014000007945 */ /* 0x000fea0003800200 */
[----:B--2---:R-:W-:-:S06]  /*0280*/  DFMA R4, R4, R4, R16 ;  /* 0x000000040404722b */ /* 0x004fcc0000000010 */
[----:B-1----:R-:W1:Y:S04]  /*0290*/  MUFU.RSQ64H R7, R5 ;  /* 0x0000000500077308 */ /* 0x002e680000001c00 */
[----:B------:R-:W-:-:S05]  /*02a0*/  VIADD R6, R5, 0xfcb00000 ;  /* 0xfcb0000005067836 */ /* 0x000fca0000000000 */
[----:B------:R-:W-:Y:S01]  /*02b0*/  ISETP.GE.U32.AND P0, PT, R6, 0x7ca00000, PT ;  /* 0x7ca000000600780c */ /* 0x000fe20003f06070 */
[----:B-1----:R-:W-:-:S08]  /*02c0*/  DMUL R2, R6, R6 ;  /* 0x0000000606027228 */ /* 0x002fd00000000000 */
[----:B------:R-:W-:-:S08]  /*02d0*/  DFMA R2, R4, -R2, 1 ;  /* 0x3ff000000402742b */ /* 0x000fd00000000802 */
[----:B------:R-:W-:Y:S02]  /*02e0*/  DFMA R10, R2, R10, 0.5 ;  /* 0x3fe00000020a742b */ /* 0x000fe4000000000a */
[----:B------:R-:W-:-:S08]  /*02f0*/  DMUL R2, R6, R2 ;  /* 0x0000000206027228 */ /* 0x000fd00000000000 */
[----:B------:R-:W-:-:S08]  /*0300*/  DFMA R10, R10, R2, R6 ;  /* 0x000000020a0a722b */ /* 0x000fd00000000006 */
[----:B------:R-:W-:Y:S02]  /*0310*/  DMUL R8, R4, R10 ;  /* 0x0000000a04087228 */ /* 0x000fe40000000000 */
[----:B0-----:R-:W-:Y:S01]  /*0320*/  IADD3 R15, PT, PT, R11, -0x100000, RZ ;  /* 0xfff000000b0f7810 */ /* 0x001fe20007ffe0ff */
[----:B------:R-:W-:-:S05]  /*0330*/  IMAD.MOV.U32 R14, RZ, RZ, R10 ;  /* 0x000000ffff0e7224 */ /* 0x000fca00078e000a */
[----:B------:R-:W-:-:S08]  /*0340*/  DFMA R12, R8, -R8, R4 ;  /* 0x80000008080c722b */ /* 0x000fd00000000004 */
[----:B------:R-:W-:Y:S01]  /*0350*/  DFMA R2, R12, R14, R8 ;  /* 0x0000000e0c02722b */ /* 0x000fe20000000008 */
[----:B------:R-:W-:Y:S10]  /*0360*/  @!P0 BRA `(.L_x_1) ;  /* 0x0000000000108947 */ /* 0x000ff40003800000 */
[----:B------:R-:W-:-:S07]  /*0370*/  MOV R2, 0x390 ;  /* 0x0000039000027802 */ /* 0x000fce0000000f00 */
[----:B------:R-:W-:Y:S05]  /*0380*/  CALL.REL.NOINC `($__internal_0_$__cuda_sm20_dsqrt_rn_f64_mediumpath_v1) ;  /* 0x00000000001c7944 */ /* 0x000fea0003c00000 */
[----:B------:R-:W-:Y:S01]  /*0390*/  MOV R2, R6 ;  /* 0x0000000600027202 */ /* 0x000fe20000000f00 */
[----:B------:R-:W-:-:S07]  /*03a0*/  IMAD.MOV.U32 R3, RZ, RZ, R7 ;  /* 0x000000ffff037224 */ /* 0x000fce00078e0007 */
.L_x_1:
[----:B------:R-:W-:Y:S05]  /*03b0*/  BSYNC.RECONVERGENT B0 ;  /* 0x0000000000007941 */ /* 0x000fea0003800200 */
.L_x_0:
[----:B------:R-:W0:Y:S02]  /*03c0*/  LDC.64 R4, c[0x0][0x3a0] ;  /* 0x0000e800ff047b82 */ /* 0x000e240000000a00 */
[----:B0-----:R-:W-:-:S05]  /*03d0*/  IMAD.WIDE R4, R0, 0x8, R4 ;  /* 0x0000000800047825 */ /* 0x001fca00078e0204 */
[----:B------:R-:W-:Y:S01]  /*03e0*/  STG.E.64 desc[UR4][R4.64], R2 ;  /* 0x0000000204007986 */ /* 0x000fe2000c101b04 */
[----:B------:R-:W-:Y:S05]  /*03f0*/  EXIT ;  /* 0x000000000000794d */ /* 0x000fea0003800000 */
        .weak           $__internal_0_$__cuda_sm20_dsqrt_rn_f64_mediumpath_v1
        .type           $__internal_0_$__cuda_sm20_dsqrt_rn_f64_mediumpath_v1,@function
        .size           $__internal_0_$__cuda_sm20_dsqrt_rn_f64_mediumpath_v1,(.L_x_63 - $__internal_0_$__cuda_sm20_dsqrt_rn_f64_mediumpath_v1)
$__internal_0_$__cuda_sm20_dsqrt_rn_f64_mediumpath_v1:
[----:B------:R-:W-:Y:S01]  /*0400*/  ISETP.GE.U32.AND P0, PT, R6, -0x3400000, PT ;  /* 0xfcc000000600780c */ /* 0x000fe20003f06070 */
[----:B------:R-:W-:Y:S01]  /*0410*/  BSSY.RECONVERGENT B1, `(.L_x_2) ;  /* 0x0000024000017945 */ /* 0x000fe20003800200 */
[----:B------:R-:W-:-:S11]  /*0420*/  MOV R11, R15 ;  /* 0x0000000f000b7202 */ /* 0x000fd60000000f00 */
[----:B------:R-:W-:Y:S05]  /*0430*/  @!P0 BRA `(.L_x_3) ;  /* 0x0000000000208947 */ /* 0x000fea0003800000 */
[----:B------:R-:W-:-:S10]  /*0440*/  DFMA.RM R8, R12, R10, R8 ;  /* 0x0000000a0c08722b */ /* 0x000fd40000004008 */
[----:B------:R-:W-:-:S05]  /*0450*/  IADD3 R6, P0, PT, R8, 0x1, RZ ;  /* 0x0000000108067810 */ /* 0x000fca0007f1e0ff */
[----:B------:R-:W-:-:S06]  /*0460*/  IMAD.X R7, RZ, RZ, R9, P0 ;  /* 0x000000ffff077224 */ /* 0x000fcc00000e0609 */
[----:B------:R-:W-:-:S08]  /*0470*/  DFMA.RP R4, -R8, R6, R4 ;  /* 0x000000060804722b */ /* 0x000fd00000008104 */
[----:B------:R-:W-:-:S06]  /*0480*/  DSETP.GT.AND P0, PT, R4, RZ, PT ;  /* 0x000000ff0400722a */ /* 0x000fcc0003f04000 */
[----:B------:R-:W-:Y:S02]  /*0490*/  FSEL R6, R6, R8, P0 ;  /* 0x0000000806067208 */ /* 0x000fe40000000000 */
[----:B------:R-:W-:Y:S01]  /*04a0*/  FSEL R7, R7, R9, P0 ;  /* 0x0000000907077208 */ /* 0x000fe20000000000 */
[----:B------:R-:W-:Y:S06]  /*04b0*/  BRA `(.L_x_4) ;  /* 0x0000000000647947 */ /* 0x000fec0003800000 */
.L_x_3:
[----:B------:R-:W-:-:S14]  /*04c0*/  DSETP.NE.AND P0, PT, R4, RZ, PT ;  /* 0x000000ff0400722a */ /* 0x000fdc0003f05000 */
[----:B------:R-:W-:Y:S05]  /*04d0*/  @!P0 BRA `(.L_x_5) ;  /* 0x0000000000588947 */ /* 0x000fea0003800000 */
[----:B------:R-:W-:-:S13]  /*04e0*/  ISETP.GE.AND P0, PT, R5, RZ, PT ;  /* 0x000000ff0500720c */ /* 0x000fda0003f06270 */
[----:B------:R-:W-:Y:S01]  /*04f0*/  @!P0 MOV R6, 0x0 ;  /* 0x0000000000068802 */ /* 0x000fe20000000f00 */
[----:B------:R-:W-:Y:S01]  /*0500*/  @!P0 IMAD.MOV.U32 R7, RZ, RZ, -0x80000 ;  /* 0xfff80000ff078424 */ /* 0x000fe200078e00ff */
[----:B------:R-:W-:Y:S06]  /*0510*/  @!P0 BRA `(.L_x_4) ;  /* 0x00000000004c8947 */ /* 0x000fec0003800000 */
[----:B------:R-:W-:-:S13]  /*0520*/  ISETP.GT.AND P0, PT, R5, 0x7fefffff, PT ;  /* 0x7fefffff0500780c */ /* 0x000fda0003f04270 */
[----:B------:R-:W-:Y:S05]  /*0530*/  @P0 BRA `(.L_x_5) ;  /* 0x0000000000400947 */ /* 0x000fea0003800000 */
[----:B------:R-:W-:Y:S01]  /*0540*/  DMUL R4, R4, 8.11296384146066816958e+31 ;  /* 0x4690000004047828 */ /* 0x000fe20000000000 */
[----:B------:R-:W-:Y:S01]  /*0550*/  MOV R6, RZ ;  /* 0x000000ff00067202 */ /* 0x000fe20000000f00 */
[----:B------:R-:W-:Y:S01]  /*0560*/  IMAD.MOV.U32 R10, RZ, RZ, 0x0 ;  /* 0x00000000ff0a7424 */ /* 0x000fe200078e00ff */
[----:B------:R-:W-:-:S03]  /*0570*/  MOV R11, 0x3fd80000 ;  /* 0x3fd80000000b7802 */ /* 0x000fc60000000f00 */
[----:B------:R-:W0:Y:S02]  /*0580*/  MUFU.RSQ64H R7, R5 ;  /* 0x0000000500077308 */ /* 0x000e240000001c00 */
[----:B0-----:R-:W-:-:S08]  /*0590*/  DMUL R8, R6, R6 ;  /* 0x0000000606087228 */ /* 0x001fd00000000000 */
[----:B------:R-:W-:-:S08]  /*05a0*/  DFMA R8, R4, -R8, 1 ;  /* 0x3ff000000408742b */ /* 0x000fd00000000808 */
[----:B------:R-:W-:Y:S02]  /*05b0*/  DFMA R10, R8, R10, 0.5 ;  /* 0x3fe00000080a742b */ /* 0x000fe4000000000a */
[----:B------:R-:W-:-:S08]  /*05c0*/  DMUL R8, R6, R8 ;  /* 0x0000000806087228 */ /* 0x000fd00000000000 */
[----:B------:R-:W-:-:S08]  /*05d0*/  DFMA R8, R10, R8, R6 ;  /* 0x000000080a08722b */ /* 0x000fd00000000006 */
[----:B------:R-:W-:Y:S02]  /*05e0*/  DMUL R6, R4, R8 ;  /* 0x0000000804067228 */ /* 0x000fe40000000000 */
[----:B------:R-:W-:-:S06]  /*05f0*/  VIADD R9, R9, 0xfff00000 ;  /* 0xfff0000009097836 */ /* 0x000fcc0000000000 */
[----:B------:R-:W-:-:S08]  /*0600*/  DFMA R10, R6, -R6, R4 ;  /* 0x80000006060a722b */ /* 0x000fd00000000004 */
[----:B------:R-:W-:-:S10]  /*0610*/  DFMA R6, R8, R10, R6 ;  /* 0x0000000a0806722b */ /* 0x000fd40000000006 */
[----:B------:R-:W-:Y:S01]  /*0620*/  IADD3 R7, PT, PT, R7, -0x3500000, RZ ;  /* 0xfcb0000007077810 */ /* 0x000fe20007ffe0ff */
[----:B------:R-:W-:Y:S06]  /*0630*/  BRA `(.L_x_4) ;  /* 0x0000000000047947 */ /* 0x000fec0003800000 */
.L_x_5:
[----:B------:R-:W-:-:S11]  /*0640*/  DADD R6, R4, R4 ;  /* 0x0000000004067229 */ /* 0x000fd60000000004 */
.L_x_4:
[----:B------:R-:W-:Y:S05]  /*0650*/  BSYNC.RECONVERGENT B1 ;  /* 0x0000000000017941 */ /* 0x000fea0003800200 */
.L_x_2:
[----:B------:R-:W-:-:S04]  /*0660*/  MOV R3, 0x0 ;  /* 0x0000000000037802 */ /* 0x000fc80000000f00 */
[----:B------:R-:W-:Y:S05]  /*0670*/  RET.REL.NODEC R2 `(_Z48calculate_center_velocities_and_magnitude_kernelPdS_S_S_S_ii) ;  /* 0xfffffff802607950 */ /* 0x000fea0003c3ffff */
.L_x_6:
[----:B------:R-:W-:-:S00]  /*0680*/  BRA `(.L_x_6) ;  /* 0xfffffffc00fc7947 */ /* 0x000fc0000383ffff */
[----:B------:R-:W-:-:S00]  /*0690*/  NOP ;  /* 0x0000000000007918 */ /* 0x000fc00000000000 */
        /* <DEDUP_REMOVED lines=14> */
.L_x_63:


//--------------------- .text._Z26pressure_correction_kernelPdS_S_S_PiiidddddS0_ --------------------------
	.section	.text._Z26pressure_correction_kernelPdS_S_S_PiiidddddS0_,"ax",@progbits
	.align	128
        .global         _Z26pressure_correction_kernelPdS_S_S_PiiidddddS0_
        .type           _Z26pressure_correction_kernelPdS_S_S_PiiidddddS0_,@function
        .size           _Z26pressure_correction_kernelPdS_S_S_PiiidddddS0_,(.L_x_64 - _Z26pressure_correction_kernelPdS_S_S_PiiidddddS0_)
        .other          _Z26pressure_correction_kernelPdS_S_S_PiiidddddS0_,@"STO_CUDA_ENTRY STV_DEFAULT"
_Z26pressure_correction_kernelPdS_S_S_PiiidddddS0_:
.text._Z26pressure_correction_kernelPdS_S_S_PiiidddddS0_:
[----:B------:R-:W-:Y:S01]  /*0000*/  LDC R1, c[0x0][0x37c] ;  /* 0x0000df00ff017b82 */ /* 0x000fe20000000800 */
[----:B------:R-:W0:Y:S07]  /*0010*/  S2R R3, SR_TID.Y ;  /* 0x0000000000037919 */ /* 0x000e2e0000002200 */
[----:B------:R-:W1:Y:S01]  /*0020*/  LDC R5, c[0x0][0x360] ;  /* 0x0000d800ff057b82 */ /* 0x000e620000000800 */
[----:B------:R-:W2:Y:S01]  /*0030*/  LDCU.64 UR6, c[0x0][0x3a8] ;  /* 0x00007500ff0677ac */ /* 0x000ea20008000a00 */
[----:B------:R-:W1:Y:S06]  /*0040*/  S2R R2, SR_TID.X ;  /* 0x0000000000027919 */ /* 0x000e6c0000002100 */
[----:B------:R-:W0:Y:S08]  /*0050*/  S2UR UR5, SR_CTAID.Y ;  /* 0x00000000000579c3 */ /* 0x000e300000002600 */
[----:B------:R-:W0:Y:S08]  /*0060*/  LDC R0, c[0x0][0x364] ;  /* 0x0000d900ff007b82 */ /* 0x000e300000000800 */
[----:B------:R-:W1:Y:S01]  /*0070*/  S2UR UR4, SR_CTAID.X ;  /* 0x00000000000479c3 */ /* 0x000e620000002500 */
[----:B0-----:R-:W-:-:S05]  /*0080*/  IMAD R0, R0, UR5, R3 ;  /* 0x0000000500007c24 */ /* 0x001fca000f8e0203 */
[----:B--2---:R-:W-:Y:S01]  /*0090*/  ISETP.GE.AND P0, PT, R0, UR7, PT ;  /* 0x0000000700007c0c */ /* 0x004fe2000bf06270 */
[----:B-1----:R-:W-:-:S05]  /*00a0*/  IMAD R5, R5, UR4, R2 ;  /* 0x0000000405057c24 */ /* 0x002fca000f8e0202 */
[----:B------:R-:W-:-:S13]  /*00b0*/  ISETP.GE.OR P0, PT, R5, UR6, P0 ;  /* 0x0000000605007c0c */ /* 0x000fda0008706670 */
[----:B------:R-:W-:Y:S05]  /*00c0*/  @P0 EXIT ;  /* 0x000000000000094d */ /* 0x000fea0003800000 */
[----:B------:R-:W0:Y:S01]  /*00d0*/  LDC.64 R6, c[0x0][0x3a0] ;  /* 0x0000e800ff067b82 */ /* 0x000e220000000a00 */
[----:B------:R-:W1:Y:S01]  /*00e0*/  LDCU.64 UR4, c[0x0][0x358] ;  /* 0x00006b00ff0477ac */ /* 0x000e620008000a00 */
[----:B------:R-:W-:-:S04]  /*00f0*/  IMAD R2, R0, UR6, R5 ;  /* 0x0000000600027c24 */ /* 0x000fc8000f8e0205 */
[----:B0-----:R-:W-:-:S06]  /*0100*/  IMAD.WIDE R6, R2, 0x4, R6 ;  /* 0x0000000402067825 */ /* 0x001fcc00078e0206 */
[----:B-1----:R-:W2:Y:S02]  /*0110*/  LDG.E R6, desc[UR4][R6.64] ;  /* 0x0000000406067981 */ /* 0x002ea4000c1e1900 */
[----:B--2---:R-:W-:-:S13]  /*0120*/  ISETP.NE.AND P0, PT, R6, 0x1, PT ;  /* 0x000000010600780c */ /* 0x004fda0003f05270 */
[----:B------:R-:W-:Y:S05]  /*0130*/  @P0 EXIT ;  /* 0x000000000000094d */ /* 0x000fea0003800000 */
[----:B------:R-:W0:Y:S01]  /*0140*/  LDC.64 R6, c[0x0][0x398] ;  /* 0x0000e600ff067b82 */ /* 0x000e220000000a00 */
[----:B------:R-:W1:Y:S01]  /*0150*/  LDCU.64 UR8, c[0x0][0x3d0] ;  /* 0x00007a00ff0877ac */ /* 0x000e620008000a00 */
[----:B0-----:R-:W-:-:S05]  /*0160*/  IMAD.WIDE R6, R2, 0x8, R6 ;  /* 0x0000000802067825 */ /* 0x001fca00078e0206 */
[----:B------:R-:W1:Y:S02]  /*0170*/  LDG.E.64 R8, desc[UR4][R6.64] ;  /* 0x0000000406087981 */ /* 0x000e64000c1e1b00 */
[----:B-1----:R-:W-:-:S14]  /*0180*/  DSETP.GT.AND P0, PT, |R8|, UR8, PT ;  /* 0x0000000808007e2a */ /* 0x002fdc000bf04200 */
[----:B------:R-:W-:Y:S05]  /*0190*/  @!P0 EXIT ;  /* 0x000000000000894d */ /* 0x000fea0003800000 */
[----:B------:R-:W0:Y:S01]  /*01a0*/  LDC.64 R8, c[0x0][0x3d8] ;  /* 0x0000f600ff087b82 */ /* 0x000e220000000a00 */
[----:B------:R-:W1:Y:S07]  /*01b0*/  LDCU UR7, c[0x0][0x3b4] ;  /* 0x00007680ff0777ac */ /* 0x000e6e0008000800 */
[----:B------:R-:W2:Y:S08]  /*01c0*/  LDC.64 R12, c[0x0][0x390] ;  /* 0x0000e400ff0c7b82 */ /* 0x000eb00000000a00 */
[----:B------:R-:W3:Y:S01]  /*01d0*/  LDC.64 R14, c[0x0][0x3b0] ;  /* 0x0000ec00ff0e7b82 */ /* 0x000ee20000000a00 */
[----:B0-----:R0:W5:Y:S01]  /*01e0*/  ATOMG.E.EXCH.STRONG.GPU PT, RZ, desc[UR4][R8.64], RZ ;  /* 0x800000ff08ff79a8 */ /* 0x001162000c1ef104 */
[----:B------:R-:W-:-:S06]  /*01f0*/  IMAD.MOV.U32 R16, RZ, RZ, 0x1 ;  /* 0x00000001ff107424 */ /* 0x000fcc00078e00ff */
[----:B------:R-:W4:Y:S01]  /*0200*/  LDC.64 R22, c[0x0][0x3c0] ;  /* 0x0000f000ff167b82 */ /* 0x000f220000000a00 */
[----:B------:R-:W4:Y:S01]  /*0210*/  LDG.E.64 R6, desc[UR4][R6.64] ;  /* 0x0000000406067981 */ /* 0x000f22000c1e1b00 */
[----:B--2---:R-:W-:-:S06]  /*0220*/  IMAD.WIDE R12, R2, 0x8, R12 ;  /* 0x00000008020c7825 */ /* 0x004fcc00078e020c */
[----:B------:R-:W2:Y:S01]  /*0230*/  LDC.64 R20, c[0x0][0x3c8] ;  /* 0x0000f200ff147b82 */ /* 0x000ea20000000a00 */
[----:B------:R-:W2:Y:S01]  /*0240*/  LDG.E.64 R10, desc[UR4][R12.64] ;  /* 0x000000040c0a7981 */ /* 0x000ea2000c1e1b00 */
[----:B-1----:R-:W3:Y:S01]  /*0250*/  MUFU.RCP64H R17, UR7 ;  /* 0x0000000700117d08 */ /* 0x002ee20008001800 */
[----:B------:R-:W-:Y:S01]  /*0260*/  UMOV UR8, 0x66666666 ;  /* 0x6666666600087882 */ /* 0x000fe20000000000 */
[----:B------:R-:W-:Y:S01]  /*0270*/  UMOV UR9, 0x3fe66666 ;  /* 0x3fe6666600097882 */ /* 0x000fe20000000000 */
[----:B------:R-:W-:-:S03]  /*0280*/  IMAD R0, R0, UR6, R0 ;  /* 0x0000000600007c24 */ /* 0x000fc6000f8e0200 */
[----:B------:R-:W1:Y:S01]  /*0290*/  LDC.64 R24, c[0x0][0x380] ;  /* 0x0000e000ff187b82 */ /* 0x000e620000000a00 */
[----:B---3--:R-:W-:-:S08]  /*02a0*/  DFMA R18, R16, -R14, 1 ;  /* 0x3ff000001012742b */ /* 0x008fd0000000080e */
[----:B------:R-:W-:-:S08]  /*02b0*/  DFMA R18, R18, R18, R18 ;  /* 0x000000121212722b */ /* 0x000fd00000000012 */
[----:B------:R-:W-:-:S08]  /*02c0*/  DFMA R16, R16, R18, R16 ;  /* 0x000000121010722b */ /* 0x000fd00000000010 */
[----:B0-----:R-:W-:-:S08]  /*02d0*/  DFMA R8, R16, -R14, 1 ;  /* 0x3ff000001008742b */ /* 0x001fd0000000080e */
[----:B------:R-:W-:Y:S02]  /*02e0*/  DFMA R16, R16, R8, R16 ;  /* 0x000000081010722b */ /* 0x000fe40000000010 */
[----:B----4-:R-:W-:-:S08]  /*02f0*/  DMUL R8, R22, 0.5 ;  /* 0x3fe0000016087828 */ /* 0x010fd00000000000 */
[----:B------:R-:W-:Y:S02]  /*0300*/  DMUL R18, R8, R16 ;  /* 0x0000001008127228 */ /* 0x000fe40000000000 */
[----:B------:R-:W-:Y:S01]  /*0310*/  FSETP.GEU.AND P1, PT, |R9|, 6.5827683646048100446e-37, PT ;  /* 0x036000000900780b */ /* 0x000fe20003f2e200 */
[----:B--2---:R-:W-:-:S05]  /*0320*/  DMUL R6, R6, -R20 ;  /* 0x8000001406067228 */ /* 0x004fca0000000000 */
[----:B------:R-:W-:-:S03]  /*0330*/  DFMA R20, R18, -R14, R8 ;  /* 0x8000000e1214722b */ /* 0x000fc60000000008 */
[----:B------:R-:W-:-:S05]  /*0340*/  DFMA R14, R6, UR8, R10 ;  /* 0x00000008060e7c2b */ /* 0x000fca000800000a */
[----:B------:R-:W-:Y:S02]  /*0350*/  DFMA R10, R16, R20, R18 ;  /* 0x00000014100a722b */ /* 0x000fe40000000012 */
[----:B------:R0:W-:Y:S08]  /*0360*/  STG.E.64 desc[UR4][R12.64], R14 ;  /* 0x0000000e0c007986 */ /* 0x0001f0000c101b04 */
[----:B------:R-:W-:-:S05]  /*0370*/  FFMA R3, RZ, UR7, R11 ;  /* 0x00000007ff037c23 */ /* 0x000fca000800000b */
[----:B------:R-:W-:Y:S02]  /*0380*/  FSETP.GT.AND P0, PT, |R3|, 1.469367938527859385e-39, PT ;  /* 0x001000000300780b */ /* 0x000fe40003f04200 */
[----:B------:R-:W-:-:S05]  /*0390*/  IADD3 R3, PT, PT, R5, 0x1, R0 ;  /* 0x0000000105037810 */ /* 0x000fca0007ffe000 */
[----:B-1----:R-:W-:-:S06]  /*03a0*/  IMAD.WIDE R24, R3, 0x8, R24 ;  /* 0x0000000803187825 */ /* 0x002fcc00078e0218 */
[----:B0-----:R-:W-:Y:S05]  /*03b0*/  @P0 BRA P1, `(.L_x_7) ;  /* 0x0000000000240947 */ /* 0x001fea0000800000 */
[----:B------:R-:W0:Y:S01]  /*03c0*/  LDCU.64 UR6, c[0x0][0x3b0] ;  /* 0x00007600ff0677ac */ /* 0x000e220008000a00 */
[----:B------:R-:W-:Y:S01]  /*03d0*/  IMAD.MOV.U32 R14, RZ, RZ, R8 ;  /* 0x000000ffff0e7224 */ /* 0x000fe200078e0008 */
[----:B------:R-:W-:Y:S01]  /*03e0*/  MOV R0, 0x430 ;  /* 0x0000043000007802 */ /* 0x000fe20000000f00 */
[----:B------:R-:W-:Y:S02]  /*03f0*/  IMAD.MOV.U32 R15, RZ, RZ, R9 ;  /* 0x000000ffff0f7224 */ /* 0x000fe400078e0009 */
[----:B0-----:R-:W-:Y:S02]  /*0400*/  IMAD.U32 R12, RZ, RZ, UR6 ;  /* 0x00000006ff0c7e24 */ /* 0x001fe4000f8e00ff */
[----:B------:R-:W-:-:S07]  /*0410*/  IMAD.U32 R13, RZ, RZ, UR7 ;  /* 0x00000007ff0d7e24 */ /* 0x000fce000f8e00ff */
[----:B-----5:R-:W-:Y:S05]  /*0420*/  CALL.REL.NOINC `($__internal_1_$__cuda_sm20_div_rn_f64_full) ;  /* 0x0000000400847944 */ /* 0x020fea0003c00000 */
[----:B------:R-:W-:Y:S02]  /*0430*/  IMAD.MOV.U32 R10, RZ, RZ, R4 ;  /* 0x000000ffff0a7224 */ /* 0x000fe400078e0004 */
[----:B------:R-:W-:-:S07]  /*0440*/  IMAD.MOV.U32 R11, RZ, RZ, R19 ;  /* 0x000000ffff0b7224 */ /* 0x000fce00078e0013 */
.L_x_7:
[----:B------:R-:W-:Y:S01]  /*0450*/  ISETP.GE.AND P0, PT, R5, RZ, PT ;  /* 0x000000ff0500720c */ /* 0x000fe20003f06270 */
[----:B------:R-:W-:Y:S01]  /*0460*/  DMUL R10, R6, R10 ;  /* 0x0000000a060a7228 */ /* 0x000fe20000000000 */
[----:B------:R-:W-:Y:S06]  /*0470*/  BSSY.RECONVERGENT B0, `(.L_x_8) ;  /* 0x000001f000007945 */ /* 0x000fec0003800200 */
[----:B------:R0:W-:Y:S05]  /*0480*/  REDG.E.ADD.F64.RN.STRONG.GPU desc[UR4][R24.64], R10 ;  /* 0x0000000a180079a6 */ /* 0x0001ea000c12ff04 */
[----:B------:R-:W-:Y:S05]  /*0490*/  @!P0 BRA `(.L_x_9) ;  /* 0x0000000000708947 */ /* 0x000fea0003800000 */
[----:B------:R-:W1:Y:S01]  /*04a0*/  LDCU UR6, c[0x0][0x3b4] ;  /* 0x00007680ff0677ac */ /* 0x000e620008000800 */
[----:B------:R-:W2:Y:S01]  /*04b0*/  LDC.64 R12, c[0x0][0x3b0] ;  /* 0x0000ec00ff0c7b82 */ /* 0x000ea20000000a00 */
[----:B------:R-:W-:-:S07]  /*04c0*/  IMAD.MOV.U32 R4, RZ, RZ, 0x1 ;  /* 0x00000001ff047424 */ /* 0x000fce00078e00ff */
[----:B0-----:R-:W0:Y:S01]  /*04d0*/  LDC.64 R10, c[0x0][0x3c0] ;  /* 0x0000f000ff0a7b82 */ /* 0x001e220000000a00 */
[----:B-1----:R-:W2:Y:S01]  /*04e0*/  MUFU.RCP64H R5, UR6 ;  /* 0x0000000600057d08 */ /* 0x002ea20008001800 */
[----:B0-----:R-:W-:Y:S02]  /*04f0*/  DMUL R10, R10, -0.5 ;  /* 0xbfe000000a0a7828 */ /* 0x001fe40000000000 */
[----:B--2---:R-:W-:-:S08]  /*0500*/  DFMA R14, R4, -R12, 1 ;  /* 0x3ff00000040e742b */ /* 0x004fd0000000080c */
[----:B------:R-:W-:Y:S01]  /*0510*/  DFMA R14, R14, R14, R14 ;  /* 0x0000000e0e0e722b */ /* 0x000fe2000000000e */
[----:B------:R-:W-:-:S07]  /*0520*/  FSETP.GEU.AND P1, PT, |R11|, 6.5827683646048100446e-37, PT ;  /* 0x036000000b00780b */ /* 0x000fce0003f2e200 */
[----:B------:R-:W-:-:S08]  /*0530*/  DFMA R14, R4, R14, R4 ;  /* 0x0000000e040e722b */ /* 0x000fd00000000004 */
[----:B------:R-:W-:-:S08]  /*0540*/  DFMA R4, R14, -R12, 1 ;  /* 0x3ff000000e04742b */ /* 0x000fd0000000080c */
[----:B------:R-:W-:-:S08]  /*0550*/  DFMA R14, R14, R4, R14 ;  /* 0x000000040e0e722b */ /* 0x000fd0000000000e */
[----:B------:R-:W-:-:S08]  /*0560*/  DMUL R4, R14, R10 ;  /* 0x0000000a0e047228 */ /* 0x000fd00000000000 */
[----:B------:R-:W-:-:S08]  /*0570*/  DFMA R12, R4, -R12, R10 ;  /* 0x8000000c040c722b */ /* 0x000fd0000000000a */
[----:B------:R-:W-:-:S10]  /*0580*/  DFMA R4, R14, R12, R4 ;  /* 0x0000000c0e04722b */ /* 0x000fd40000000004 */
[----:B------:R-:W-:-:S05]  /*0590*/  FFMA R0, RZ, UR6, R5 ;  /* 0x00000006ff007c23 */ /* 0x000fca0008000005 */
[----:B------:R-:W-:-:S13]  /*05a0*/  FSETP.GT.AND P0, PT, |R0|, 1.469367938527859385e-39, PT ;  /* 0x001000000000780b */ /* 0x000fda0003f04200 */
[----:B------:R-:W-:Y:S05]  /*05b0*/  @P0 BRA P1, `(.L_x_10) ;  /* 0x0000000000200947 */ /* 0x000fea0000800000 */
[----:B------:R-:W0:Y:S01]  /*05c0*/  LDCU.64 UR6, c[0x0][0x3b0] ;  /* 0x00007600ff0677ac */ /* 0x000e220008000a00 */
[----:B------:R-:W-:Y:S01]  /*05d0*/  IMAD.MOV.U32 R14, RZ, RZ, R10 ;  /* 0x000000ffff0e7224 */ /* 0x000fe200078e000a */
[----:B------:R-:W-:Y:S01]  /*05e0*/  MOV R0, 0x630 ;  /* 0x0000063000007802 */ /* 0x000fe20000000f00 */
[----:B------:R-:W-:Y:S01]  /*05f0*/  IMAD.MOV.U32 R15, RZ, RZ, R11 ;  /* 0x000000ffff0f7224 */ /* 0x000fe200078e000b */
[----:B0-----:R-:W-:Y:S01]  /*0600*/  MOV R12, UR6 ;  /* 0x00000006000c7c02 */ /* 0x001fe20008000f00 */
[----:B------:R-:W-:-:S07]  /*0610*/  IMAD.U32 R13, RZ, RZ, UR7 ;  /* 0x00000007ff0d7e24 */ /* 0x000fce000f8e00ff */
[----:B-----5:R-:W-:Y:S05]  /*0620*/  CALL.REL.NOINC `($__internal_1_$__cuda_sm20_div_rn_f64_full) ;  /* 0x0000000400047944 */ /* 0x020fea0003c00000 */
[----:B------:R-:W-:-:S07]  /*0630*/  IMAD.MOV.U32 R5, RZ, RZ, R19 ;  /* 0x000000ffff057224 */ /* 0x000fce00078e0013 */
.L_x_10:
[----:B------:R-:W-:-:S07]  /*0640*/  DMUL R4, R6, R4 ;  /* 0x0000000406047228 */ /* 0x000fce0000000000 */
[----:B------:R1:W-:Y:S04]  /*0650*/  REDG.E.ADD.F64.RN.STRONG.GPU desc[UR4][R24.64+-0x8], R4 ;  /* 0xfffff804180079a6 */ /* 0x0003e8000c12ff04 */
.L_x_9:
[----:B------:R-:W-:Y:S05]  /*0660*/  BSYNC.RECONVERGENT B0 ;  /* 0x0000000000007941 */ /* 0x000fea0003800200 */
.L_x_8:
[----:B------:R-:W2:Y:S01]  /*0670*/  LDCU UR6, c[0x0][0x3bc] ;  /* 0x00007780ff0677ac */ /* 0x000ea20008000800 */
[----:B------:R-:W3:Y:S01]  /*0680*/  LDC.64 R12, c[0x0][0x3b8] ;  /* 0x0000ee00ff0c7b82 */ /* 0x000ee20000000a00 */
[----:B-1----:R-:W-:Y:S01]  /*0690*/  IMAD.MOV.U32 R4, RZ, RZ, 0x1 ;  /* 0x00000001ff047424 */ /* 0x002fe200078e00ff */
[----:B------:R-:W-:Y:S01]  /*06a0*/  FSETP.GEU.AND P1, PT, |R9|, 6.5827683646048100446e-37, PT ;  /* 0x036000000900780b */ /* 0x000fe20003f2e200 */
[----:B------:R-:W1:Y:S05]  /*06b0*/  LDCU UR7, c[0x0][0x3a8] ;  /* 0x00007500ff0777ac */ /* 0x000e6a0008000800 */
[----:B0-----:R-:W0:Y:S01]  /*06c0*/  LDC.64 R24, c[0x0][0x388] ;  /* 0x0000e200ff187b82 */ /* 0x001e220000000a00 */
[----:B--2---:R-:W3:Y:S01]  /*06d0*/  MUFU.RCP64H R5, UR6 ;  /* 0x0000000600057d08 */ /* 0x004ee20008001800 */
[----:B-1----:R-:W-:-:S04]  /*06e0*/  VIADD R3, R2, UR7 ;  /* 0x0000000702037c36 */ /* 0x002fc80008000000 */
[----:B0-----:R-:W-:Y:S01]  /*06f0*/  IMAD.WIDE R24, R3, 0x8, R24 ;  /* 0x0000000803187825 */ /* 0x001fe200078e0218 */
[----:B---3--:R-:W-:-:S08]  /*0700*/  DFMA R10, R4, -R12, 1 ;  /* 0x3ff00000040a742b */ /* 0x008fd0000000080c */
[----:B------:R-:W-:-:S08]  /*0710*/  DFMA R10, R10, R10, R10 ;  /* 0x0000000a0a0a722b */ /* 0x000fd0000000000a */
        /* <DEDUP_REMOVED lines=12> */
[----:B------:R-:W-:Y:S02]  /*07e0*/  IMAD.MOV.U32 R15, RZ, RZ, R9 ;  /* 0x000000ffff0f7224 */ /* 0x000fe400078e0009 */
[----:B0-----:R-:W-:Y:S02]  /*07f0*/  IMAD.U32 R12, RZ, RZ, UR6 ;  /* 0x00000006ff0c7e24 */ /* 0x001fe4000f8e00ff */
[----:B------:R-:W-:-:S07]  /*0800*/  IMAD.U32 R13, RZ, RZ, UR7 ;  /* 0x00000007ff0d7e24 */ /* 0x000fce000f8e00ff */
[----:B-----5:R-:W-:Y:S05]  /*0810*/  CALL.REL.NOINC `($__internal_1_$__cuda_sm20_div_rn_f64_full) ;  /* 0x0000000000887944 */ /* 0x020fea0003c00000 */
[----:B------:R-:W-:-:S07]  /*0820*/  MOV R5, R19 ;  /* 0x0000001300057202 */ /* 0x000fce0000000f00 */
.L_x_11:
[----:B------:R-:W0:Y:S01]  /*0830*/  LDCU UR6, c[0x0][0x3bc] ;  /* 0x00007780ff0677ac */ /* 0x000e220008000800 */
[----:B------:R-:W1:Y:S01]  /*0840*/  LDC.64 R14, c[0x0][0x3b8] ;  /* 0x0000ee00ff0e7b82 */ /* 0x000e620000000a00 */
[----:B------:R-:W-:Y:S01]  /*0850*/  IMAD.MOV.U32 R10, RZ, RZ, 0x1 ;  /* 0x00000001ff0a7424 */ /* 0x000fe200078e00ff */
[----:B------:R-:W-:-:S06]  /*0860*/  DMUL R4, R6, R4 ;  /* 0x0000000406047228 */ /* 0x000fcc0000000000 */
[----:B------:R-:W2:Y:S01]  /*0870*/  LDC.64 R8, c[0x0][0x3c0] ;  /* 0x0000f000ff087b82 */ /* 0x000ea20000000a00 */
[----:B------:R3:W-:Y:S01]  /*0880*/  REDG.E.ADD.F64.RN.STRONG.GPU desc[UR4][R24.64], R4 ;  /* 0x00000004180079a6 */ /* 0x0007e2000c12ff04 */
[----:B0-----:R-:W1:Y:S02]  /*0890*/  MUFU.RCP64H R11, UR6 ;  /* 0x00000006000b7d08 */ /* 0x001e640008001800 */
[----:B-1----:R-:W-:-:S08]  /*08a0*/  DFMA R12, R10, -R14, 1 ;  /* 0x3ff000000a0c742b */ /* 0x002fd0000000080e */
[----:B------:R-:W-:-:S08]  /*08b0*/  DFMA R12, R12, R12, R12 ;  /* 0x0000000c0c0c722b */ /* 0x000fd0000000000c */
[----:B------:R-:W-:Y:S02]  /*08c0*/  DFMA R10, R10, R12, R10 ;  /* 0x0000000c0a0a722b */ /* 0x000fe4000000000a */
[----:B--2---:R-:W-:-:S06]  /*08d0*/  DMUL R12, R8, -0.5 ;  /* 0xbfe00000080c7828 */ /* 0x004fcc0000000000 */
[----:B------:R-:W-:-:S04]  /*08e0*/  DFMA R16, R10, -R14, 1 ;  /* 0x3ff000000a10742b */ /* 0x000fc8000000080e */
[----:B------:R-:W-:-:S04]  /*08f0*/  FSETP.GEU.AND P1, PT, |R13|, 6.5827683646048100446e-37, PT ;  /* 0x036000000d00780b */ /* 0x000fc80003f2e200 */
[----:B------:R-:W-:Y:S01]  /*0900*/  DFMA R16, R10, R16, R10 ;  /* 0x000000100a10722b */ /* 0x000fe2000000000a */
[----:B------:R-:W0:Y:S07]  /*0910*/  LDC.64 R10, c[0x0][0x388] ;  /* 0x0000e200ff0a7b82 */ /* 0x000e2e0000000a00 */
[----:B---3--:R-:W-:-:S08]  /*0920*/  DMUL R4, R12, R16 ;  /* 0x000000100c047228 */ /* 0x008fd00000000000 */
[----:B------:R-:W-:-:S08]  /*0930*/  DFMA R8, R4, -R14, R12 ;  /* 0x8000000e0408722b */ /* 0x000fd0000000000c */
[----:B------:R-:W-:Y:S01]  /*0940*/  DFMA R4, R16, R8, R4 ;  /* 0x000000081004722b */ /* 0x000fe20000000004 */
[----:B0-----:R-:W-:-:S09]  /*0950*/  IMAD.WIDE R8, R2, 0x8, R10 ;  /* 0x0000000802087825 */ /* 0x001fd200078e020a */
        /* <DEDUP_REMOVED lines=10> */
[----:B------:R-:W-:-:S07]  /*0a00*/  IMAD.MOV.U32 R5, RZ, RZ, R19 ;  /* 0x000000ffff057224 */ /* 0x000fce00078e0013 */
.L_x_12:
[----:B------:R-:W-:-:S07]  /*0a10*/  DMUL R4, R6, R4 ;  /* 0x0000000406047228 */ /* 0x000fce0000000000 */
[----:B------:R-:W-:Y:S01]  /*0a20*/  REDG.E.ADD.F64.RN.STRONG.GPU desc[UR4][R8.64], R4 ;  /* 0x00000004080079a6 */ /* 0x000fe2000c12ff04 */
[----:B------:R-:W-:Y:S05]  /*0a30*/  EXIT ;  /* 0x000000000000794d */ /* 0x000fea0003800000 */
        .weak           $__internal_1_$__cuda_sm20_div_rn_f64_full
        .type           $__internal_1_$__cuda_sm20_div_rn_f64_full,@function
        .size           $__internal_1_$__cuda_sm20_div_rn_f64_full,(.L_x_64 - $__internal_1_$__cuda_sm20_div_rn_f64_full)
$__internal_1_$__cuda_sm20_div_rn_f64_full:
[C---:B------:R-:W-:Y:S01]  /*0a40*/  FSETP.GEU.AND P0, PT, |R13|.reuse, 1.469367938527859385e-39, PT ;  /* 0x001000000d00780b */ /* 0x040fe20003f0e200 */
[----:B------:R-:W-:Y:S01]  /*0a50*/  BSSY.RECONVERGENT B1, `(.L_x_13) ;  /* 0x0000056000017945 */ /* 0x000fe20003800200 */
[----:B------:R-:W-:Y:S02]  /*0a60*/  LOP3.LUT R10, R13, 0x800fffff, RZ, 0xc0, !PT ;  /* 0x800fffff0d0a7812 */ /* 0x000fe400078ec0ff */
[C---:B------:R-:W-:Y:S02]  /*0a70*/  FSETP.GEU.AND P2, PT, |R15|.reuse, 1.469367938527859385e-39, PT ;  /* 0x001000000f00780b */ /* 0x040fe40003f4e200 */
[----:B------:R-:W-:Y:S01]  /*0a80*/  LOP3.LUT R11, R10, 0x3ff00000, RZ, 0xfc, !PT ;  /* 0x3ff000000a0b7812 */ /* 0x000fe200078efcff */
[----:B------:R-:W-:Y:S01]  /*0a90*/  IMAD.MOV.U32 R10, RZ, RZ, R12 ;  /* 0x000000ffff0a7224 */ /* 0x000fe200078e000c */
[----:B------:R-:W-:Y:S02]  /*0aa0*/  MOV R16, 0x1 ;  /* 0x0000000100107802 */ /* 0x000fe40000000f00 */
[----:B------:R-:W-:-:S02]  /*0ab0*/  LOP3.LUT R3, R15, 0x7ff00000, RZ, 0xc0, !PT ;  /* 0x7ff000000f037812 */ /* 0x000fc400078ec0ff */
[----:B------:R-:W-:Y:S01]  /*0ac0*/  LOP3.LUT R26, R13, 0x7ff00000, RZ, 0xc0, !PT ;  /* 0x7ff000000d1a7812 */ /* 0x000fe200078ec0ff */
[----:B------:R-:W-:-:S03]  /*0ad0*/  @!P0 DMUL R10, R12, 8.98846567431157953865e+307 ;  /* 0x7fe000000c0a8828 */ /* 0x000fc60000000000 */
[----:B------:R-:W-:Y:S02]  /*0ae0*/  ISETP.GE.U32.AND P1, PT, R3, R26, PT ;  /* 0x0000001a0300720c */ /* 0x000fe40003f26070 */
[----:B------:R-:W-:Y:S01]  /*0af0*/  @!P2 LOP3.LUT R4, R13, 0x7ff00000, RZ, 0xc0, !PT ;  /* 0x7ff000000d04a812 */ /* 0x000fe200078ec0ff */
[----:B------:R-:W0:Y:S03]  /*0b00*/  MUFU.RCP64H R17, R11 ;  /* 0x0000000b00117308 */ /* 0x000e260000001800 */
[----:B------:R-:W-:Y:S01]  /*0b10*/  @!P2 ISETP.GE.U32.AND P3, PT, R3, R4, PT ;  /* 0x000000040300a20c */ /* 0x000fe20003f66070 */
[----:B------:R-:W-:Y:S01]  /*0b20*/  IMAD.MOV.U32 R4, RZ, RZ, 0x1ca00000 ;  /* 0x1ca00000ff047424 */ /* 0x000fe200078e00ff */
[----:B------:R-:W-:-:S04]  /*0b30*/  @!P0 LOP3.LUT R26, R11, 0x7ff00000, RZ, 0xc0, !PT ;  /* 0x7ff000000b1a8812 */ /* 0x000fc800078ec0ff */
[----:B------:R-:W-:-:S04]  /*0b40*/  @!P2 SEL R19, R4, 0x63400000, !P3 ;  /* 0x634000000413a807 */ /* 0x000fc80005800000 */
[----:B------:R-:W-:Y:S01]  /*0b50*/  @!P2 LOP3.LUT R22, R19, 0x80000000, R15, 0xf8, !PT ;  /* 0x800000001316a812 */ /* 0x000fe200078ef80f */
[----:B0-----:R-:W-:-:S03]  /*0b60*/  DFMA R20, R16, -R10, 1 ;  /* 0x3ff000001014742b */ /* 0x001fc6000000080a */
[----:B------:R-:W-:Y:S01]  /*0b70*/  @!P2 LOP3.LUT R23, R22, 0x100000, RZ, 0xfc, !PT ;  /* 0x001000001617a812 */ /* 0x000fe200078efcff */
[----:B------:R-:W-:-:S04]  /*0b80*/  @!P2 IMAD.MOV.U32 R22, RZ, RZ, RZ ;  /* 0x000000ffff16a224 */ /* 0x000fc800078e00ff */
[----:B------:R-:W-:-:S08]  /*0b90*/  DFMA R20, R20, R20, R20 ;  /* 0x000000141414722b */ /* 0x000fd00000000014 */
[----:B------:R-:W-:Y:S01]  /*0ba0*/  DFMA R20, R16, R20, R16 ;  /* 0x000000141014722b */ /* 0x000fe20000000010 */
[----:B------:R-:W-:Y:S01]  /*0bb0*/  SEL R17, R4, 0x63400000, !P1 ;  /* 0x6340000004117807 */ /* 0x000fe20004800000 */
[----:B------:R-:W-:-:S03]  /*0bc0*/  IMAD.MOV.U32 R16, RZ, RZ, R14 ;  /* 0x000000ffff107224 */ /* 0x000fc600078e000e */
[----:B------:R-:W-:-:S03]  /*0bd0*/  LOP3.LUT R17, R17, 0x800fffff, R15, 0xf8, !PT ;  /* 0x800fffff11117812 */ /* 0x000fc600078ef80f */
[----:B------:R-:W-:-:S03]  /*0be0*/  DFMA R18, R20, -R10, 1 ;  /* 0x3ff000001412742b */ /* 0x000fc6000000080a */
[----:B------:R-:W-:-:S05]  /*0bf0*/  @!P2 DFMA R16, R16, 2, -R22 ;  /* 0x400000001010a82b */ /* 0x000fca0000000816 */
[----:B------:R-:W-:-:S08]  /*0c00*/  DFMA R18, R20, R18, R20 ;  /* 0x000000121412722b */ /* 0x000fd00000000014 */
[----:B------:R-:W-:-:S08]  /*0c10*/  DMUL R20, R18, R16 ;  /* 0x0000001012147228 */ /* 0x000fd00000000000 */
[----:B------:R-:W-:-:S08]  /*0c20*/  DFMA R22, R20, -R10, R16 ;  /* 0x8000000a1416722b */ /* 0x000fd00000000010 */
[----:B------:R-:W-:Y:S01]  /*0c30*/  DFMA R22, R18, R22, R20 ;  /* 0x000000161216722b */ /* 0x000fe20000000014 */
[----:B------:R-:W-:Y:S01]  /*0c40*/  IMAD.MOV.U32 R20, RZ, RZ, R3 ;  /* 0x000000ffff147224 */ /* 0x000fe200078e0003 */
[----:B------:R-:W-:Y:S01]  /*0c50*/  @!P2 LOP3.LUT R20, R17, 0x7ff00000, RZ, 0xc0, !PT ;  /* 0x7ff000001114a812 */ /* 0x000fe200078ec0ff */
[----:B------:R-:W-:-:S04]  /*0c60*/  VIADD R19, R26, 0xffffffff ;  /* 0xffffffff1a137836 */ /* 0x000fc80000000000 */
[----:B------:R-:W-:-:S05]  /*0c70*/  VIADD R18, R20, 0xffffffff ;  /* 0xffffffff14127836 */ /* 0x000fca0000000000 */
[----:B------:R-:W-:-:S04]  /*0c80*/  ISETP.GT.U32.AND P0, PT, R18, 0x7feffffe, PT ;  /* 0x7feffffe1200780c */ /* 0x000fc80003f04070 */
[----:B------:R-:W-:-:S13]  /*0c90*/  ISETP.GT.U32.OR P0, PT, R19, 0x7feffffe, P0 ;  /* 0x7feffffe1300780c */ /* 0x000fda0000704470 */
[----:B------:R-:W-:Y:S05]  /*0ca0*/  @P0 BRA `(.L_x_14) ;  /* 0x00000000006c0947 */ /* 0x000fea0003800000 */
[----:B------:R-:W-:-:S04]  /*0cb0*/  LOP3.LUT R18, R13, 0x7ff00000, RZ, 0xc0, !PT ;  /* 0x7ff000000d127812 */ /* 0x000fc800078ec0ff */
[CC--:B------:R-:W-:Y:S02]  /*0cc0*/  VIADDMNMX R14, R3.reuse, -R18.reuse, 0xb9600000, !PT ;  /* 0xb9600000030e7446 */ /* 0x0c0fe40007800912 */
[----:B------:R-:W-:Y:S02]  /*0cd0*/  ISETP.GE.U32.AND P0, PT, R3, R18, PT ;  /* 0x000000120300720c */ /* 0x000fe40003f06070 */
[----:B------:R-:W-:Y:S01]  /*0ce0*/  VIMNMX R3, PT, PT, R14, 0x46a00000, PT ;  /* 0x46a000000e037848 */ /* 0x000fe20003fe0100 */
[----:B------:R-:W-:Y:S01]  /*0cf0*/  IMAD.MOV.U32 R14, RZ, RZ, RZ ;  /* 0x000000ffff0e7224 */ /* 0x000fe200078e00ff */
[----:B------:R-:W-:-:S05]  /*0d00*/  SEL R4, R4, 0x63400000, !P0 ;  /* 0x6340000004047807 */ /* 0x000fca0004000000 */
[----:B------:R-:W-:-:S05]  /*0d10*/  IMAD.IADD R3, R3, 0x1, -R4 ;  /* 0x0000000103037824 */ /* 0x000fca00078e0a04 */
[----:B------:R-:W-:-:S06]  /*0d20*/  IADD3 R15, PT, PT, R3, 0x7fe00000, RZ ;  /* 0x7fe00000030f7810 */ /* 0x000fcc0007ffe0ff */
[----:B------:R-:W-:-:S10]  /*0d30*/  DMUL R18, R22, R14 ;  /* 0x0000000e16127228 */ /* 0x000fd40000000000 */
[----:B------:R-:W-:-:S13]  /*0d40*/  FSETP.GTU.AND P0, PT, |R19|, 1.469367938527859385e-39, PT ;  /* 0x001000001300780b */ /* 0x000fda0003f0c200 */
[----:B------:R-:W-:Y:S05]  /*0d50*/  @P0 BRA `(.L_x_15) ;  /* 0x0000000000940947 */ /* 0x000fea0003800000 */
[----:B------:R-:W-:Y:S01]  /*0d60*/  DFMA R10, R22, -R10, R16 ;  /* 0x8000000a160a722b */ /* 0x000fe20000000010 */
[----:B------:R-:W-:-:S09]  /*0d70*/  IMAD.MOV.U32 R14, RZ, RZ, RZ ;  /* 0x000000ffff0e7224 */ /* 0x000fd200078e00ff */
[C---:B------:R-:W-:Y:S02]  /*0d80*/  FSETP.NEU.AND P0, PT, R11.reuse, RZ, PT ;  /* 0x000000ff0b00720b */ /* 0x040fe40003f0d000 */
[----:B------:R-:W-:-:S04]  /*0d90*/  LOP3.LUT R13, R11, 0x80000000, R13, 0x48, !PT ;  /* 0x800000000b0d7812 */ /* 0x000fc800078e480d */
[----:B------:R-:W-:-:S07]  /*0da0*/  LOP3.LUT R15, R13, R15, RZ, 0xfc, !PT ;  /* 0x0000000f0d0f7212 */ /* 0x000fce00078efcff */
[----:B------:R-:W-:Y:S05]  /*0db0*/  @!P0 BRA `(.L_x_15) ;  /* 0x00000000007c8947 */ /* 0x000fea0003800000 */
[----:B------:R-:W-:Y:S01]  /*0dc0*/  IMAD.MOV R11, RZ, RZ, -R3 ;  /* 0x000000ffff0b7224 */ /* 0x000fe200078e0a03 */
[----:B------:R-:W-:Y:S01]  /*0dd0*/  DMUL.RP R14, R22, R14 ;  /* 0x0000000e160e7228 */ /* 0x000fe20000008000 */
[----:B------:R-:W-:Y:S01]  /*0de0*/  IMAD.MOV.U32 R10, RZ, RZ, RZ ;  /* 0x000000ffff0a7224 */ /* 0x000fe200078e00ff */
[----:B------:R-:W-:-:S05]  /*0df0*/  IADD3 R3, PT, PT, -R3, -0x43300000, RZ ;  /* 0xbcd0000003037810 */ /* 0x000fca0007ffe1ff */
[----:B------:R-:W-:-:S03]  /*0e00*/  DFMA R10, R18, -R10, R22 ;  /* 0x8000000a120a722b */ /* 0x000fc60000000016 */
[----:B------:R-:W-:-:S07]  /*0e10*/  LOP3.LUT R13, R15, R13, RZ, 0x3c, !PT ;  /* 0x0000000d0f0d7212 */ /* 0x000fce00078e3cff */
[----:B------:R-:W-:-:S04]  /*0e20*/  FSETP.NEU.AND P0, PT, |R11|, R3, PT ;  /* 0x000000030b00720b */ /* 0x000fc80003f0d200 */
[----:B------:R-:W-:Y:S02]  /*0e30*/  FSEL R18, R14, R18, !P0 ;  /* 0x000000120e127208 */ /* 0x000fe40004000000 */
[----:B------:R-:W-:Y:S01]  /*0e40*/  FSEL R19, R13, R19, !P0 ;  /* 0x000000130d137208 */ /* 0x000fe20004000000 */
[----:B------:R-:W-:Y:S06]  /*0e50*/  BRA `(.L_x_15) ;  /* 0x0000000000547947 */ /* 0x000fec0003800000 */
.L_x_14:
[----:B------:R-:W-:-:S14]  /*0e60*/  DSETP.NAN.AND P0, PT, R14, R14, PT ;  /* 0x0000000e0e00722a */ /* 0x000fdc0003f08000 */
[----:B------:R-:W-:Y:S05]  /*0e70*/  @P0 BRA `(.L_x_16) ;  /* 0x0000000000440947 */ /* 0x000fea0003800000 */
[----:B------:R-:W-:-:S14]  /*0e80*/  DSETP.NAN.AND P0, PT, R12, R12, PT ;  /* 0x0000000c0c00722a */ /* 0x000fdc0003f08000 */
[----:B------:R-:W-:Y:S05]  /*0e90*/  @P0 BRA `(.L_x_17) ;  /* 0x0000000000300947 */ /* 0x000fea0003800000 */
[----:B------:R-:W-:Y:S01]  /*0ea0*/  ISETP.NE.AND P0, PT, R20, R26, PT ;  /* 0x0000001a1400720c */ /* 0x000fe20003f05270 */
[----:B------:R-:W-:Y:S02]  /*0eb0*/  IMAD.MOV.U32 R18, RZ, RZ, 0x0 ;  /* 0x00000000ff127424 */ /* 0x000fe400078e00ff */
[----:B------:R-:W-:-:S10]  /*0ec0*/  IMAD.MOV.U32 R19, RZ, RZ, -0x80000 ;  /* 0xfff80000ff137424 */ /* 0x000fd400078e00ff */
[----:B------:R-:W-:Y:S05]  /*0ed0*/  @!P0 BRA `(.L_x_15) ;  /* 0x0000000000348947 */ /* 0x000fea0003800000 */
[----:B------:R-:W-:Y:S02]  /*0ee0*/  ISETP.NE.AND P0, PT, R20, 0x7ff00000, PT ;  /* 0x7ff000001400780c */ /* 0x000fe40003f05270 */
[----:B------:R-:W-:Y:S02]  /*0ef0*/  LOP3.LUT R19, R15, 0x80000000, R13, 0x48, !PT ;  /* 0x800000000f137812 */ /* 0x000fe400078e480d */
[----:B------:R-:W-:-:S13]  /*0f00*/  ISETP.EQ.OR P0, PT, R26, RZ, !P0 ;  /* 0x000000ff1a00720c */ /* 0x000fda0004702670 */
[----:B------:R-:W-:Y:S01]  /*0f10*/  @P0 LOP3.LUT R3, R19, 0x7ff00000, RZ, 0xfc, !PT ;  /* 0x7ff0000013030812 */ /* 0x000fe200078efcff */
[----:B------:R-:W-:Y:S01]  /*0f20*/  @!P0 IMAD.MOV.U32 R18, RZ, RZ, RZ ;  /* 0x000000ffff128224 */ /* 0x000fe200078e00ff */
[----:B------:R-:W-:-:S03]  /*0f30*/  @P0 MOV R18, RZ ;  /* 0x000000ff00120202 */ /* 0x000fc60000000f00 */
[----:B------:R-:W-:Y:S01]  /*0f40*/  @P0 IMAD.MOV.U32 R19, RZ, RZ, R3 ;  /* 0x000000ffff130224 */ /* 0x000fe200078e0003 */
[----:B------:R-:W-:Y:S06]  /*0f50*/  BRA `(.L_x_15) ;  /* 0x0000000000147947 */ /* 0x000fec0003800000 */
.L_x_17:
[----:B------:R-:W-:Y:S01]  /*0f60*/  LOP3.LUT R19, R13, 0x80000, RZ, 0xfc, !PT ;  /* 0x000800000d137812 */ /* 0x000fe200078efcff */
[----:B------:R-:W-:Y:S01]  /*0f70*/  IMAD.MOV.U32 R18, RZ, RZ, R12 ;  /* 0x000000ffff127224 */ /* 0x000fe200078e000c */
[----:B------:R-:W-:Y:S06]  /*0f80*/  BRA `(.L_x_15) ;  /* 0x0000000000087947 */ /* 0x000fec0003800000 */
.L_x_16:
[----:B------:R-:W-:Y:S01]  /*0f90*/  LOP3.LUT R19, R15, 0x80000, RZ, 0xfc, !PT ;  /* 0x000800000f137812 */ /* 0x000fe200078efcff */
[----:B------:R-:W-:-:S07]  /*0fa0*/  IMAD.MOV.U32 R18, RZ, RZ, R14 ;  /* 0x000000ffff127224 */ /* 0x000fce00078e000e */
.L_x_15:
[----:B------:R-:W-:Y:S05]  /*0fb0*/  BSYNC.RECONVERGENT B1 ;  /* 0x0000000000017941 */ /* 0x000fea0003800200 */
.L_x_13:
[----:B------:R-:W-:Y:S02]  /*0fc0*/  IMAD.MOV.U32 R10, RZ, RZ, R0 ;  /* 0x000000ffff0a7224 */ /* 0x000fe400078e0000 */
[----:B------:R-:W-:Y:S02]  /*0fd0*/  IMAD.MOV.U32 R11, RZ, RZ, 0x0 ;  /* 0x00000000ff0b7424 */ /* 0x000fe400078e00ff */
[----:B------:R-:W-:Y:S02]  /*0fe0*/  IMAD.MOV.U32 R4, RZ, RZ, R18 ;  /* 0x000000ffff047224 */ /* 0x000fe400078e0012 */
[----:B------:R-:W-:Y:S05]  /*0ff0*/  RET.REL.NODEC R10 `(_Z26pressure_correction_kernelPdS_S_S_PiiidddddS0_) ;  /* 0xfffffff00a007950 */ /* 0x000fea0003c3ffff */
.L_x_18:
        /* <DEDUP_REMOVED lines=16> */
.L_x_64:


//--------------------- .text._Z30update_velocities_final_kernelPdS_S_S_ii --------------------------
	.section	.text._Z30update_velocities_final_kernelPdS_S_S_ii,"ax",@progbits
	.align	128
        .global         _Z30update_velocities_final_kernelPdS_S_S_ii
        .type           _Z30update_velocities_final_kernelPdS_S_S_ii,@function
        .size           _Z30update_velocities_final_kernelPdS_S_S_ii,(.L_x_69 - _Z30update_velocities_final_kernelPdS_S_S_ii)
        .other          _Z30update_velocities_final_kernelPdS_S_S_ii,@"STO_CUDA_ENTRY STV_DEFAULT"
_Z30update_velocities_final_kernelPdS_S_S_ii:
.text._Z30update_velocities_final_kernelPdS_S_S_ii:
[----:B------:R-:W-:Y:S01]  /*0000*/  LDC R1, c[0x0][0x37c] ;  /* 0x0000df00ff017b82 */ /* 0x000fe20000000800 */
[----:B------:R-:W0:Y:S07]  /*0010*/  S2R R3, SR_TID.X ;  /* 0x0000000000037919 */ /* 0x000e2e0000002100 */
[----:B------:R-:W0:Y:S01]  /*0020*/  S2UR UR4, SR_CTAID.X ;  /* 0x00000000000479c3 */ /* 0x000e220000002500 */
[----:B------:R-:W1:Y:S01]  /*0030*/  LDCU.64 UR8, c[0x0][0x3a0] ;  /* 0x00007400ff0877ac */ /* 0x000e620008000a00 */
[----:B------:R-:W2:Y:S01]  /*0040*/  S2R R2, SR_TID.Y ;  /* 0x0000000000027919 */ /* 0x000ea20000002200 */
[----:B------:R-:W3:Y:S05]  /*0050*/  LDCU.64 UR6, c[0x0][0x358] ;  /* 0x00006b00ff0677ac */ /* 0x000eea0008000a00 */
[----:B------:R-:W0:Y:S08]  /*0060*/  LDC R0, c[0x0][0x360] ;  /* 0x0000d800ff007b82 */ /* 0x000e300000000800 */
[----:B------:R-:W2:Y:S08]  /*0070*/  S2UR UR5, SR_CTAID.Y ;  /* 0x00000000000579c3 */ /* 0x000eb00000002600 */
[----:B------:R-:W2:Y:S01]  /*0080*/  LDC R7, c[0x0][0x364] ;  /* 0x0000d900ff077b82 */ /* 0x000ea20000000800 */
[----:B0-----:R-:W-:Y:S01]  /*0090*/  IMAD R0, R0, UR4, R3 ;  /* 0x0000000400007c24 */ /* 0x001fe2000f8e0203 */
[----:B-1----:R-:W-:-:S04]  /*00a0*/  UIADD3 UR4, UPT, UPT, UR9, -0x1, URZ ;  /* 0xffffffff09047890 */ /* 0x002fc8000fffe0ff */
[----:B------:R-:W-:-:S04]  /*00b0*/  ISETP.GE.AND P0, PT, R0, UR8, PT ;  /* 0x0000000800007c0c */ /* 0x000fc8000bf06270 */
[----:B------:R-:W-:Y:S01]  /*00c0*/  ISETP.LT.OR P0, PT, R0, 0x1, P0 ;  /* 0x000000010000780c */ /* 0x000fe20000701670 */
[----:B--2---:R-:W-:-:S05]  /*00d0*/  IMAD R7, R7, UR5, R2 ;  /* 0x0000000507077c24 */ /* 0x004fca000f8e0202 */
[----:B------:R-:W-:-:S04]  /*00e0*/  ISETP.EQ.OR P0, PT, R7, RZ, P0 ;  /* 0x000000ff0700720c */ /* 0x000fc80000702670 */
[----:B------:R-:W-:-:S13]  /*00f0*/  ISETP.GE.OR P0, PT, R7, UR4, P0 ;  /* 0x0000000407007c0c */ /* 0x000fda0008706670 */
[----:B------:R-:W0:Y:S01]  /*0100*/  @!P0 LDC.64 R2, c[0x0][0x390] ;  /* 0x0000e400ff028b82 */ /* 0x000e220000000a00 */
[----:B------:R-:W-:-:S05]  /*0110*/  @!P0 IMAD R5, R7, UR8, R7 ;  /* 0x0000000807058c24 */ /* 0x000fca000f8e0207 */
[----:B------:R-:W-:Y:S02]  /*0120*/  @!P0 IADD3 R9, PT, PT, R0, R5, RZ ;  /* 0x0000000500098210 */ /* 0x000fe40007ffe0ff */
[----:B------:R-:W1:Y:S03]  /*0130*/  @!P0 LDC.64 R4, c[0x0][0x380] ;  /* 0x0000e000ff048b82 */ /* 0x000e660000000a00 */
[----:B0-----:R-:W-:-:S06]  /*0140*/  @!P0 IMAD.WIDE R2, R9, 0x8, R2 ;  /* 0x0000000809028825 */ /* 0x001fcc00078e0202 */
[----:B---3--:R-:W2:Y:S01]  /*0150*/  @!P0 LDG.E.64 R2, desc[UR6][R2.64] ;  /* 0x0000000602028981 */ /* 0x008ea2000c1e1b00 */
[----:B------:R-:W-:Y:S01]  /*0160*/  UIADD3 UR4, UPT, UPT, UR8, -0x1, URZ ;  /* 0xffffffff08047890 */ /* 0x000fe2000fffe0ff */
[----:B------:R-:W-:Y:S01]  /*0170*/  ISETP.GE.AND P1, PT, R7, UR9, PT ;  /* 0x0000000907007c0c */ /* 0x000fe2000bf26270 */
[----:B-1----:R-:W-:-:S04]  /*0180*/  @!P0 IMAD.WIDE R4, R9, 0x8, R4 ;  /* 0x0000000809048825 */ /* 0x002fc800078e0204 */
[----:B------:R-:W-:-:S04]  /*0190*/  ISETP.GE.OR P1, PT, R0, UR4, P1 ;  /* 0x0000000400007c0c */ /* 0x000fc80008f26670 */
[----:B------:R-:W-:-:S04]  /*01a0*/  ISETP.LT.OR P1, PT, R0, 0x1, P1 ;  /* 0x000000010000780c */ /* 0x000fc80000f21670 */
[----:B------:R-:W-:Y:S01]  /*01b0*/  ISETP.EQ.OR P1, PT, R7, RZ, P1 ;  /* 0x000000ff0700720c */ /* 0x000fe20000f22670 */
[----:B--2---:R0:W-:-:S12]  /*01c0*/  @!P0 STG.E.64 desc[UR6][R4.64], R2 ;  /* 0x0000000204008986 */ /* 0x0041d8000c101b06 */
[----:B------:R-:W-:Y:S05]  /*01d0*/  @P1 EXIT ;  /* 0x000000000000194d */ /* 0x000fea0003800000 */
[----:B0-----:R-:W0:Y:S01]  /*01e0*/  LDC.64 R2, c[0x0][0x398] ;  /* 0x0000e600ff027b82 */ /* 0x001e220000000a00 */
[----:B------:R-:W-:-:S07]  /*01f0*/  IMAD R7, R7, UR8, R0 ;  /* 0x0000000807077c24 */ /* 0x000fce000f8e0200 */
[----:B------:R-:W1:Y:S01]  /*0200*/  LDC.64 R4, c[0x0][0x388] ;  /* 0x0000e200ff047b82 */ /* 0x000e620000000a00 */
[----:B0-----:R-:W-:-:S06]  /*0210*/  IMAD.WIDE R2, R7, 0x8, R2 ;  /* 0x0000000807027825 */ /* 0x001fcc00078e0202 */
[----:B------:R-:W2:Y:S01]  /*0220*/  LDG.E.64 R2, desc[UR6][R2.64] ;  /* 0x0000000602027981 */ /* 0x000ea2000c1e1b00 */
[----:B-1----:R-:W-:-:S05]  /*0230*/  IMAD.WIDE R4, R7, 0x8, R4 ;  /* 0x0000000807047825 */ /* 0x002fca00078e0204 */
[----:B--2---:R-:W-:Y:S01]  /*0240*/  STG.E.64 desc[UR6][R4.64], R2 ;  /* 0x0000000204007986 */ /* 0x004fe2000c101b06 */
[----:B------:R-:W-:Y:S05]  /*0250*/  EXIT ;  /* 0x000000000000794d */ /* 0x000fea0003800000 */
.L_x_19:
        /* <DEDUP_REMOVED lines=10> */
.L_x_69:


//--------------------- .text._Z24update_velocities_kernelPdS_S_S_S_iidddd --------------------------
	.section	.text._Z24update_velocities_kernelPdS_S_S_S_iidddd,"ax",@progbits
	.align	128
        .global         _Z24update_velocities_kernelPdS_S_S_S_iidddd
        .type           _Z24update_velocities_kernelPdS_S_S_S_iidddd,@function
        .size           _Z24update_velocities_kernelPdS_S_S_S_iidddd,(.L_x_65 - _Z24update_velocities_kernelPdS_S_S_S_iidddd)
        .other          _Z24update_velocities_kernelPdS_S_S_S_iidddd,@"STO_CUDA_ENTRY STV_DEFAULT"
_Z24update_velocities_kernelPdS_S_S_S_iidddd:
.text._Z24update_velocities_kernelPdS_S_S_S_iidddd:
[----:B------:R-:W-:Y:S01]  /*0000*/  LDC R1, c[0x0][0x37c] ;  /* 0x0000df00ff017b82 */ /* 0x000fe20000000800 */
[----:B------:R-:W0:Y:S07]  /*0010*/  S2R R5, SR_TID.X ;  /* 0x0000000000057919 */ /* 0x000e2e0000002100 */
[----:B------:R-:W0:Y:S01]  /*0020*/  S2UR UR4, SR_CTAID.X ;  /* 0x00000000000479c3 */ /* 0x000e220000002500 */
[----:B------:R-:W-:Y:S01]  /*0030*/  BSSY.RECONVERGENT B0, `(.L_x_20) ;  /* 0x00000cd000007945 */ /* 0x000fe20003800200 */
[----:B------:R-:W1:Y:S06]  /*0040*/  S2R R0, SR_TID.Y ;  /* 0x0000000000007919 */ /* 0x000e6c0000002200 */
[----:B------:R-:W0:Y:S08]  /*0050*/  LDC R30, c[0x0][0x360] ;  /* 0x0000d800ff1e7b82 */ /* 0x000e300000000800 */
[----:B------:R-:W2:Y:S08]  /*0060*/  LDC.64 R2, c[0x0][0x3a8] ;  /* 0x0000ea00ff027b82 */ /* 0x000eb00000000a00 */
[----:B------:R-:W1:Y:S08]  /*0070*/  S2UR UR5, SR_CTAID.Y ;  /* 0x00000000000579c3 */ /* 0x000e700000002600 */
[----:B------:R-:W1:Y:S01]  /*0080*/  LDC R29, c[0x0][0x364] ;  /* 0x0000d900ff1d7b82 */ /* 0x000e620000000800 */
[----:B0-----:R-:W-:-:S05]  /*0090*/  IMAD R30, R30, UR4, R5 ;  /* 0x000000041e1e7c24 */ /* 0x001fca000f8e0205 */
[----:B--2---:R-:W-:-:S04]  /*00a0*/  ISETP.GE.AND P0, PT, R30, R2, PT ;  /* 0x000000021e00720c */ /* 0x004fc80003f06270 */
[----:B------:R-:W-:Y:S01]  /*00b0*/  ISETP.LT.OR P0, PT, R30, 0x1, P0 ;  /* 0x000000011e00780c */ /* 0x000fe20000701670 */
[----:B-1----:R-:W-:Y:S01]  /*00c0*/  IMAD R29, R29, UR5, R0 ;  /* 0x000000051d1d7c24 */ /* 0x002fe2000f8e0200 */
[----:B------:R-:W0:Y:S01]  /*00d0*/  LDCU.64 UR4, c[0x0][0x358] ;  /* 0x00006b00ff0477ac */ /* 0x000e220008000a00 */
[----:B------:R-:W-:-:S03]  /*00e0*/  VIADD R0, R3, 0xffffffff ;  /* 0xffffffff03007836 */ /* 0x000fc60000000000 */
[----:B------:R-:W-:-:S04]  /*00f0*/  ISETP.EQ.OR P0, PT, R29, RZ, P0 ;  /* 0x000000ff1d00720c */ /* 0x000fc80000702670 */
[----:B------:R-:W-:-:S13]  /*0100*/  ISETP.GE.OR P0, PT, R29, R0, P0 ;  /* 0x000000001d00720c */ /* 0x000fda0000706670 */
[----:B0-----:R-:W-:Y:S05]  /*0110*/  @P0 BRA `(.L_x_21) ;  /* 0x0000000800f80947 */ /* 0x001fea0003800000 */
[----:B------:R-:W0:Y:S01]  /*0120*/  LDC.64 R20, c[0x0][0x380] ;  /* 0x0000e000ff147b82 */ /* 0x000e220000000a00 */
[----:B------:R-:W-:Y:S01]  /*0130*/  IMAD R3, R29, R2, R29 ;  /* 0x000000021d037224 */ /* 0x000fe200078e021d */
[----:B------:R-:W1:Y:S03]  /*0140*/  LDCU UR6, c[0x0][0x3b4] ;  /* 0x00007680ff0677ac */ /* 0x000e660008000800 */
[----:B------:R-:W-:-:S03]  /*0150*/  IMAD.IADD R28, R30, 0x1, R3 ;  /* 0x000000011e1c7824 */ /* 0x000fc600078e0203 */
[----:B------:R-:W2:Y:S01]  /*0160*/  LDC.64 R32, c[0x0][0x388] ;  /* 0x0000e200ff207b82 */ /* 0x000ea20000000a00 */
[----:B0-----:R-:W-:-:S05]  /*0170*/  IMAD.WIDE R4, R28, 0x8, R20 ;  /* 0x000000081c047825 */ /* 0x001fca00078e0214 */
[----:B------:R-:W3:Y:S04]  /*0180*/  LDG.E.64 R14, desc[UR4][R4.64] ;  /* 0x00000004040e7981 */ /* 0x000ee8000c1e1b00 */
[----:B------:R-:W3:Y:S04]  /*0190*/  LDG.E.64 R16, desc[UR4][R4.64+0x8] ;  /* 0x0000080404107981 */ /* 0x000ee8000c1e1b00 */
[----:B------:R-:W4:Y:S01]  /*01a0*/  LDG.E.64 R18, desc[UR4][R4.64+-0x8] ;  /* 0xfffff80404127981 */ /* 0x000f22000c1e1b00 */
[----:B------:R-:W-:Y:S02]  /*01b0*/  VIADD R23, R2, 0x1 ;  /* 0x0000000102177836 */ /* 0x000fe40000000000 */
[----:B------:R-:W-:-:S03]  /*01c0*/  IMAD R9, R29, R2, R30 ;  /* 0x000000021d097224 */ /* 0x000fc600078e021e */
[----:B------:R-:W-:Y:S01]  /*01d0*/  IADD3 R3, PT, PT, R30, R3, -R23 ;  /* 0x000000031e037210 */ /* 0x000fe20007ffe817 */
[----:B------:R-:W-:-:S04]  /*01e0*/  IMAD.WIDE R22, R23, 0x8, R4 ;  /* 0x0000000817167825 */ /* 0x000fc800078e0204 */
[----:B------:R-:W-:Y:S02]  /*01f0*/  IMAD.WIDE R20, R3, 0x8, R20 ;  /* 0x0000000803147825 */ /* 0x000fe400078e0214 */
[----:B------:R-:W5:Y:S02]  /*0200*/  LDG.E.64 R22, desc[UR4][R22.64] ;  /* 0x0000000416167981 */ /* 0x000f64000c1e1b00 */
[----:B--2---:R-:W-:Y:S02]  /*0210*/  IMAD.WIDE R32, R9, 0x8, R32 ;  /* 0x0000000809207825 */ /* 0x004fe400078e0220 */
[----:B------:R-:W2:Y:S02]  /*0220*/  LDG.E.64 R20, desc[UR4][R20.64] ;  /* 0x0000000414147981 */ /* 0x000ea4000c1e1b00 */
[----:B------:R-:W-:Y:S02]  /*0230*/  IMAD.WIDE R36, R2, 0x8, R32 ;  /* 0x0000000802247825 */ /* 0x000fe400078e0220 */
[----:B------:R-:W5:Y:S01]  /*0240*/  LDG.E.64 R12, desc[UR4][R32.64+-0x8] ;  /* 0xfffff804200c7981 */ /* 0x000f62000c1e1b00 */
[----:B------:R-:W0:Y:S03]  /*0250*/  LDC.64 R2, c[0x0][0x3b0] ;  /* 0x0000ec00ff027b82 */ /* 0x000e260000000a00 */
[----:B------:R4:W5:Y:S04]  /*0260*/  LDG.E.64 R24, desc[UR4][R32.64] ;  /* 0x0000000420187981 */ /* 0x000968000c1e1b00 */
[----:B------:R-:W5:Y:S04]  /*0270*/  LDG.E.64 R10, desc[UR4][R36.64+-0x8] ;  /* 0xfffff804240a7981 */ /* 0x000f68000c1e1b00 */
[----:B------:R-:W5:Y:S01]  /*0280*/  LDG.E.64 R4, desc[UR4][R36.64] ;  /* 0x0000000424047981 */ /* 0x000f62000c1e1b00 */
[----:B-1----:R-:W0:Y:S01]  /*0290*/  MUFU.RCP64H R27, UR6 ;  /* 0x00000006001b7d08 */ /* 0x002e220008001800 */
[----:B------:R-:W-:-:S06]  /*02a0*/  IMAD.MOV.U32 R26, RZ, RZ, 0x1 ;  /* 0x00000001ff1a7424 */ /* 0x000fcc00078e00ff */
[----:B0-----:R-:W-:-:S08]  /*02b0*/  DFMA R6, R26, -R2, 1 ;  /* 0x3ff000001a06742b */ /* 0x001fd00000000802 */
[----:B------:R-:W-:-:S08]  /*02c0*/  DFMA R34, R6, R6, R6 ;  /* 0x000000060622722b */ /* 0x000fd00000000006 */
[----:B------:R-:W-:Y:S01]  /*02d0*/  DFMA R26, R26, R34, R26 ;  /* 0x000000221a1a722b */ /* 0x000fe2000000001a */
[----:B------:R-:W-:Y:S01]  /*02e0*/  BSSY.RECONVERGENT B1, `(.L_x_22) ;  /* 0x0000021000017945 */ /* 0x000fe20003800200 */
[----:B---3--:R-:W-:Y:S02]  /*02f0*/  DADD R6, R14, R16 ;  /* 0x000000000e067229 */ /* 0x008fe40000000010 */
[----:B----4-:R-:W-:-:S06]  /*0300*/  DADD R32, R18, R14 ;  /* 0x0000000012207229 */ /* 0x010fcc000000000e */
[----:B------:R-:W-:Y:S02]  /*0310*/  DMUL R34, R6, 0.5 ;  /* 0x3fe0000006227828 */ /* 0x000fe40000000000 */
[----:B------:R-:W-:Y:S02]  /*0320*/  DMUL R6, R32, 0.5 ;  /* 0x3fe0000020067828 */ /* 0x000fe40000000000 */
[----:B------:R-:W-:-:S04]  /*0330*/  DFMA R32, R26, -R2, 1 ;  /* 0x3ff000001a20742b */ /* 0x000fc80000000802 */
[----:B------:R-:W-:-:S04]  /*0340*/  DMUL R34, R34, R34 ;  /* 0x0000002222227228 */ /* 0x000fc80000000000 */
[----:B------:R-:W-:-:S04]  /*0350*/  DFMA R32, R26, R32, R26 ;  /* 0x000000201a20722b */ /* 0x000fc8000000001a */
[----:B------:R-:W-:-:S08]  /*0360*/  DFMA R6, R6, R6, -R34 ;  /* 0x000000060606722b */ /* 0x000fd00000000822 */
[----:B------:R-:W-:-:S08]  /*0370*/  DMUL R26, R6, R32 ;  /* 0x00000020061a7228 */ /* 0x000fd00000000000 */
[----:B------:R-:W-:-:S08]  /*0380*/  DFMA R2, R26, -R2, R6 ;  /* 0x800000021a02722b */ /* 0x000fd00000000006 */
[----:B------:R-:W-:Y:S02]  /*0390*/  DFMA R2, R32, R2, R26 ;  /* 0x000000022002722b */ /* 0x000fe4000000001a */
[C---:B--2---:R-:W-:Y:S02]  /*03a0*/  DADD R32, R14.reuse, R20 ;  /* 0x000000000e207229 */ /* 0x044fe40000000014 */
[----:B-----5:R-:W-:Y:S01]  /*03b0*/  DADD R26, R14, R22 ;  /* 0x000000000e1a7229 */ /* 0x020fe20000000016 */
[----:B------:R-:W-:-:S05]  /*03c0*/  FSETP.GEU.AND P1, PT, |R7|, 6.5827683646048100446e-37, PT ;  /* 0x036000000700780b */ /* 0x000fca0003f2e200 */
[----:B------:R-:W-:Y:S01]  /*03d0*/  FFMA R0, RZ, UR6, R3 ;  /* 0x00000006ff007c23 */ /* 0x000fe20008000003 */
[----:B------:R-:W-:-:S04]  /*03e0*/  DADD R24, R12, R24 ;  /* 0x000000000c187229 */ /* 0x000fc80000000018 */
[----:B------:R-:W-:Y:S01]  /*03f0*/  FSETP.GT.AND P0, PT, |R0|, 1.469367938527859385e-39, PT ;  /* 0x001000000000780b */ /* 0x000fe20003f04200 */
[----:B------:R-:W-:Y:S02]  /*0400*/  DMUL R12, R32, 0.25 ;  /* 0x3fd00000200c7828 */ /* 0x000fe40000000000 */
[----:B------:R-:W-:Y:S02]  /*0410*/  DADD R4, R10, R4 ;  /* 0x000000000a047229 */ /* 0x000fe40000000004 */
[----:B------:R-:W-:-:S04]  /*0420*/  DMUL R26, R26, 0.25 ;  /* 0x3fd000001a1a7828 */ /* 0x000fc80000000000 */
[----:B------:R-:W-:-:S04]  /*0430*/  DMUL R24, R12, R24 ;  /* 0x000000180c187228 */ /* 0x000fc80000000000 */
[----:B------:R-:W-:Y:S01]  /*0440*/  DMUL R26, R26, R4 ;  /* 0x000000041a1a7228 */ /* 0x000fe20000000000 */
[----:B------:R-:W-:Y:S10]  /*0450*/  @P0 BRA P1, `(.L_x_23) ;  /* 0x0000000000240947 */ /* 0x000ff40000800000 */
[----:B------:R-:W0:Y:S01]  /*0460*/  LDCU.64 UR6, c[0x0][0x3b0] ;  /* 0x00007600ff0677ac */ /* 0x000e220008000a00 */
[----:B------:R-:W-:Y:S01]  /*0470*/  MOV R5, R6 ;  /* 0x0000000600057202 */ /* 0x000fe20000000f00 */
[----:B------:R-:W-:Y:S01]  /*0480*/  IMAD.MOV.U32 R4, RZ, RZ, R7 ;  /* 0x000000ffff047224 */ /* 0x000fe200078e0007 */
[----:B------:R-:W-:Y:S01]  /*0490*/  MOV R0, 0x4d0 ;  /* 0x000004d000007802 */ /* 0x000fe20000000f00 */
[----:B0-----:R-:W-:Y:S02]  /*04a0*/  IMAD.U32 R7, RZ, RZ, UR6 ;  /* 0x00000006ff077e24 */ /* 0x001fe4000f8e00ff */
[----:B------:R-:W-:-:S07]  /*04b0*/  IMAD.U32 R6, RZ, RZ, UR7 ;  /* 0x00000007ff067e24 */ /* 0x000fce000f8e00ff */
[----:B------:R-:W-:Y:S05]  /*04c0*/  CALL.REL.NOINC `($__internal_2_$__cuda_sm20_div_rn_f64_full) ;  /* 0x0000001400307944 */ /* 0x000fea0003c00000 */
[----:B------:R-:W-:Y:S01]  /*04d0*/  IMAD.MOV.U32 R2, RZ, RZ, R5 ;  /* 0x000000ffff027224 */ /* 0x000fe200078e0005 */
[----:B------:R-:W-:-:S07]  /*04e0*/  MOV R3, R4 ;  /* 0x0000000400037202 */ /* 0x000fce0000000f00 */
.L_x_23:
[----:B------:R-:W-:Y:S05]  /*04f0*/  BSYNC.RECONVERGENT B1 ;  /* 0x0000000000017941 */ /* 0x000fea0003800200 */
.L_x_22:
[----:B------:R-:W0:Y:S01]  /*0500*/  LDCU UR6, c[0x0][0x3bc] ;  /* 0x00007780ff0677ac */ /* 0x000e220008000800 */
[----:B------:R-:W1:Y:S01]  /*0510*/  LDC.64 R4, c[0x0][0x3b8] ;  /* 0x0000ee00ff047b82 */ /* 0x000e620000000a00 */
[----:B------:R-:W-:Y:S01]  /*0520*/  IMAD.MOV.U32 R6, RZ, RZ, 0x1 ;  /* 0x00000001ff067424 */ /* 0x000fe200078e00ff */
[----:B------:R-:W-:Y:S01]  /*0530*/  DADD R24, R24, -R26 ;  /* 0x0000000018187229 */ /* 0x000fe2000000081a */
[----:B------:R-:W-:Y:S09]  /*0540*/  BSSY.RECONVERGENT B1, `(.L_x_24) ;  /* 0x0000018000017945 */ /* 0x000ff20003800200 */
[----:B------:R-:W-:Y:S01]  /*0550*/  FSETP.GEU.AND P1, PT, |R25|, 6.5827683646048100446e-37, PT ;  /* 0x036000001900780b */ /* 0x000fe20003f2e200 */
[----:B0-----:R-:W1:Y:S02]  /*0560*/  MUFU.RCP64H R7, UR6 ;  /* 0x0000000600077d08 */ /* 0x001e640008001800 */
[----:B-1----:R-:W-:-:S08]  /*0570*/  DFMA R10, R6, -R4, 1 ;  /* 0x3ff00000060a742b */ /* 0x002fd00000000804 */
        /* <DEDUP_REMOVED lines=14> */
[----:B0-----:R-:W-:Y:S01]  /*0660*/  IMAD.U32 R7, RZ, RZ, UR6 ;  /* 0x00000006ff077e24 */ /* 0x001fe2000f8e00ff */
[----:B------:R-:W-:-:S07]  /*0670*/  MOV R6, UR7 ;  /* 0x0000000700067c02 */ /* 0x000fce0008000f00 */
[----:B------:R-:W-:Y:S05]  /*0680*/  CALL.REL.NOINC `($__internal_2_$__cuda_sm20_div_rn_f64_full) ;  /* 0x0000001000c07944 */ /* 0x000fea0003c00000 */
[----:B------:R-:W-:-:S04]  /*0690*/  LOP3.LUT R5, R5, R4, RZ, 0x3c, !PT ;  /* 0x0000000405057212 */ /* 0x000fc800078e3cff */
[----:B------:R-:W-:-:S04]  /*06a0*/  LOP3.LUT R4, R5, R4, RZ, 0x3c, !PT ;  /* 0x0000000405047212 */ /* 0x000fc800078e3cff */
[----:B------:R-:W-:-:S07]  /*06b0*/  LOP3.LUT R5, R5, R4, RZ, 0x3c, !PT ;  /* 0x0000000405057212 */ /* 0x000fce00078e3cff */
.L_x_25:
[----:B------:R-:W-:Y:S05]  /*06c0*/  BSYNC.RECONVERGENT B1 ;  /* 0x0000000000017941 */ /* 0x000fea0003800200 */
.L_x_24:
[----:B------:R-:W0:Y:S01]  /*06d0*/  LDC.64 R10, c[0x0][0x390] ;  /* 0x0000e400ff0a7b82 */ /* 0x000e220000000a00 */
[----:B------:R-:W1:Y:S07]  /*06e0*/  LDCU UR6, c[0x0][0x3b4] ;  /* 0x00007680ff0677ac */ /* 0x000e6e0008000800 */
[----:B------:R-:W2:Y:S01]  /*06f0*/  LDC.64 R6, c[0x0][0x3b0] ;  /* 0x0000ec00ff067b82 */ /* 0x000ea20000000a00 */
[----:B0-----:R-:W-:-:S05]  /*0700*/  IMAD.WIDE R10, R9, 0x8, R10 ;  /* 0x00000008090a7825 */ /* 0x001fca00078e020a */
[----:B------:R-:W3:Y:S04]  /*0710*/  LDG.E.64 R8, desc[UR4][R10.64+-0x8] ;  /* 0xfffff8040a087981 */ /* 0x000ee8000c1e1b00 */
[----:B------:R-:W3:Y:S01]  /*0720*/  LDG.E.64 R12, desc[UR4][R10.64] ;  /* 0x000000040a0c7981 */ /* 0x000ee2000c1e1b00 */
[----:B-1----:R-:W2:Y:S01]  /*0730*/  MUFU.RCP64H R25, UR6 ;  /* 0x0000000600197d08 */ /* 0x002ea20008001800 */
[----:B------:R-:W-:Y:S01]  /*0740*/  IMAD.MOV.U32 R24, RZ, RZ, 0x1 ;  /* 0x00000001ff187424 */ /* 0x000fe200078e00ff */
[----:B------:R-:W-:Y:S01]  /*0750*/  BSSY.RECONVERGENT B1, `(.L_x_26) ;  /* 0x0000018000017945 */ /* 0x000fe20003800200 */
[----:B------:R-:W-:-:S04]  /*0760*/  DADD R2, R4, R2 ;  /* 0x0000000004027229 */ /* 0x000fc80000000002 */
[----:B--2---:R-:W-:-:S08]  /*0770*/  DFMA R26, R24, -R6, 1 ;  /* 0x3ff00000181a742b */ /* 0x004fd00000000806 */
[----:B------:R-:W-:-:S08]  /*0780*/  DFMA R26, R26, R26, R26 ;  /* 0x0000001a1a1a722b */ /* 0x000fd0000000001a */
[----:B------:R-:W-:-:S08]  /*0790*/  DFMA R26, R24, R26, R24 ;  /* 0x0000001a181a722b */ /* 0x000fd00000000018 */
[----:B------:R-:W-:-:S08]  /*07a0*/  DFMA R24, R26, -R6, 1 ;  /* 0x3ff000001a18742b */ /* 0x000fd00000000806 */
[----:B------:R-:W-:Y:S02]  /*07b0*/  DFMA R24, R26, R24, R26 ;  /* 0x000000181a18722b */ /* 0x000fe4000000001a */
[----:B---3--:R-:W-:-:S08]  /*07c0*/  DADD R8, R8, -R12 ;  /* 0x0000000008087229 */ /* 0x008fd0000000080c */
[----:B------:R-:W-:Y:S02]  /*07d0*/  DMUL R10, R24, R8 ;  /* 0x00000008180a7228 */ /* 0x000fe40000000000 */
[----:B------:R-:W-:-:S06]  /*07e0*/  FSETP.GEU.AND P1, PT, |R9|, 6.5827683646048100446e-37, PT ;  /* 0x036000000900780b */ /* 0x000fcc0003f2e200 */
        /* <DEDUP_REMOVED lines=12> */
[----:B------:R-:W-:Y:S02]  /*08b0*/  IMAD.MOV.U32 R6, RZ, RZ, R5 ;  /* 0x000000ffff067224 */ /* 0x000fe400078e0005 */
[----:B------:R-:W-:-:S07]  /*08c0*/  IMAD.MOV.U32 R7, RZ, RZ, R4 ;  /* 0x000000ffff077224 */ /* 0x000fce00078e0004 */
.L_x_27:
[----:B------:R-:W-:Y:S05]  /*08d0*/  BSYNC.RECONVERGENT B1 ;  /* 0x0000000000017941 */ /* 0x000fea0003800200 */
.L_x_26:
[----:B------:R-:W0:Y:S01]  /*08e0*/  LDC.64 R8, c[0x0][0x3b0] ;  /* 0x0000ec00ff087b82 */ /* 0x000e220000000a00 */
[----:B------:R-:W-:Y:S01]  /*08f0*/  IMAD.MOV.U32 R4, RZ, RZ, 0x1 ;  /* 0x00000001ff047424 */ /* 0x000fe200078e00ff */
[----:B------:R-:W-:Y:S01]  /*0900*/  DADD R24, R14, R14 ;  /* 0x000000000e187229 */ /* 0x000fe2000000000e */
[----:B------:R-:W-:Y:S01]  /*0910*/  BSSY.RECONVERGENT B1, `(.L_x_28) ;  /* 0x000001a000017945 */ /* 0x000fe20003800200 */
[----:B------:R-:W-:-:S06]  /*0920*/  DADD R2, R2, R6 ;  /* 0x0000000002027229 */ /* 0x000fcc0000000006 */
[----:B------:R-:W-:-:S08]  /*0930*/  DADD R16, R16, -R24 ;  /* 0x0000000010107229 */ /* 0x000fd00000000818 */
[----:B------:R-:W-:Y:S02]  /*0940*/  DADD R18, R18, R16 ;  /* 0x0000000012127229 */ /* 0x000fe40000000010 */
[----:B0-----:R-:W-:-:S08]  /*0950*/  DMUL R8, R8, R8 ;  /* 0x0000000808087228 */ /* 0x001fd00000000000 */
[----:B------:R-:W-:Y:S01]  /*0960*/  FSETP.GEU.AND P1, PT, |R19|, 6.5827683646048100446e-37, PT ;  /* 0x036000001300780b */ /* 0x000fe20003f2e200 */
[----:B------:R-:W0:Y:S02]  /*0970*/  MUFU.RCP64H R5, R9 ;  /* 0x0000000900057308 */ /* 0x000e240000001800 */
[----:B0-----:R-:W-:-:S08]  /*0980*/  DFMA R10, -R8, R4, 1 ;  /* 0x3ff00000080a742b */ /* 0x001fd00000000104 */
[----:B------:R-:W-:-:S08]  /*0990*/  DFMA R10, R10, R10, R10 ;  /* 0x0000000a0a0a722b */ /* 0x000fd0000000000a */
[----:B------:R-:W-:-:S08]  /*09a0*/  DFMA R10, R4, R10, R4 ;  /* 0x0000000a040a722b */ /* 0x000fd00000000004 */
[----:B------:R-:W-:-:S08]  /*09b0*/  DFMA R4, -R8, R10, 1 ;  /* 0x3ff000000804742b */ /* 0x000fd0000000010a */
[----:B------:R-:W-:-:S08]  /*09c0*/  DFMA R4, R10, R4, R10 ;  /* 0x000000040a04722b */ /* 0x000fd0000000000a */
[----:B------:R-:W-:-:S08]  /*09d0*/  DMUL R16, R18, R4 ;  /* 0x0000000412107228 */ /* 0x000fd00000000000 */
[----:B------:R-:W-:-:S08]  /*09e0*/  DFMA R10, -R8, R16, R18 ;  /* 0x00000010080a722b */ /* 0x000fd00000000112 */
[----:B------:R-:W-:-:S10]  /*09f0*/  DFMA R16, R4, R10, R16 ;  /* 0x0000000a0410722b */ /* 0x000fd40000000010 */
[----:B------:R-:W-:-:S05]  /*0a00*/  FFMA R0, RZ, R9, R17 ;  /* 0x00000009ff007223 */ /* 0x000fca0000000011 */
[----:B------:R-:W-:-:S13]  /*0a10*/  FSETP.GT.AND P0, PT, |R0|, 1.469367938527859385e-39, PT ;  /* 0x001000000000780b */ /* 0x000fda0003f04200 */
[----:B------:R-:W-:Y:S05]  /*0a20*/  @P0 BRA P1, `(.L_x_29) ;  /* 0x0000000000200947 */ /* 0x000fea0000800000 */
[----:B------:R-:W-:Y:S01]  /*0a30*/  IMAD.MOV.U32 R5, RZ, RZ, R18 ;  /* 0x000000ffff057224 */ /* 0x000fe200078e0012 */
[----:B------:R-:W-:Y:S01]  /*0a40*/  MOV R4, R19 ;  /* 0x0000001300047202 */ /* 0x000fe20000000f00 */
[----:B------:R-:W-:Y:S01]  /*0a50*/  IMAD.MOV.U32 R7, RZ, RZ, R8 ;  /* 0x000000ffff077224 */ /* 0x000fe200078e0008 */
[----:B------:R-:W-:Y:S01]  /*0a60*/  MOV R0, 0xa90 ;  /* 0x00000a9000007802 */ /* 0x000fe20000000f00 */
[----:B------:R-:W-:-:S07]  /*0a70*/  IMAD.MOV.U32 R6, RZ, RZ, R9 ;  /* 0x000000ffff067224 */ /* 0x000fce00078e0009 */
[----:B------:R-:W-:Y:S05]  /*0a80*/  CALL.REL.NOINC `($__internal_2_$__cuda_sm20_div_rn_f64_full) ;  /* 0x0000000c00c07944 */ /* 0x000fea0003c00000 */
[----:B------:R-:W-:Y:S02]  /*0a90*/  IMAD.MOV.U32 R16, RZ, RZ, R5 ;  /* 0x000000ffff107224 */ /* 0x000fe400078e0005 */
[----:B------:R-:W-:-:S07]  /*0aa0*/  IMAD.MOV.U32 R17, RZ, RZ, R4 ;  /* 0x000000ffff117224 */ /* 0x000fce00078e0004 */
.L_x_29:
[----:B------:R-:W-:Y:S05]  /*0ab0*/  BSYNC.RECONVERGENT B1 ;  /* 0x0000000000017941 */ /* 0x000fea0003800200 */
.L_x_28:
[----:B------:R-:W0:Y:S01]  /*0ac0*/  LDC.64 R8, c[0x0][0x3b8] ;  /* 0x0000ee00ff087b82 */ /* 0x000e220000000a00 */
[----:B------:R-:W-:Y:S01]  /*0ad0*/  MOV R4, 0x1 ;  /* 0x0000000100047802 */ /* 0x000fe20000000f00 */
[----:B------:R-:W-:Y:S01]  /*0ae0*/  DADD R22, R22, -R24 ;  /* 0x0000000016167229 */ /* 0x000fe20000000818 */
[----:B------:R-:W-:Y:S07]  /*0af0*/  BSSY.RECONVERGENT B1, `(.L_x_30) ;  /* 0x0000019000017945 */ /* 0x000fee0003800200 */
[----:B------:R-:W-:-:S10]  /*0b00*/  DADD R22, R20, R22 ;  /* 0x0000000014167229 */ /* 0x000fd40000000016 */
[----:B------:R-:W-:Y:S01]  /*0b10*/  FSETP.GEU.AND P1, PT, |R23|, 6.5827683646048100446e-37, PT ;  /* 0x036000001700780b */ /* 0x000fe20003f2e200 */
[----:B0-----:R-:W-:-:S06]  /*0b20*/  DMUL R8, R8, R8 ;  /* 0x0000000808087228 */ /* 0x001fcc0000000000 */
        /* <DEDUP_REMOVED lines=13> */
[----:B------:R-:W-:Y:S01]  /*0c00*/  MOV R0, 0xc50 ;  /* 0x00000c5000007802 */ /* 0x000fe20000000f00 */
[----:B------:R-:W-:Y:S02]  /*0c10*/  IMAD.MOV.U32 R4, RZ, RZ, R23 ;  /* 0x000000ffff047224 */ /* 0x000fe400078e0017 */
[----:B------:R-:W-:Y:S02]  /*0c20*/  IMAD.MOV.U32 R7, RZ, RZ, R8 ;  /* 0x000000ffff077224 */ /* 0x000fe400078e0008 */
[----:B------:R-:W-:-:S07]  /*0c30*/  IMAD.MOV.U32 R6, RZ, RZ, R9 ;  /* 0x000000ffff067224 */ /* 0x000fce00078e0009 */
[----:B------:R-:W-:Y:S05]  /*0c40*/  CALL.REL.NOINC `($__internal_2_$__cuda_sm20_div_rn_f64_full) ;  /* 0x0000000c00507944 */ /* 0x000fea0003c00000 */
[----:B------:R-:W-:-:S04]  /*0c50*/  LOP3.LUT R5, R5, R4, RZ, 0x3c, !PT ;  /* 0x0000000405057212 */ /* 0x000fc800078e3cff */
[----:B------:R-:W-:-:S04]  /*0c60*/  LOP3.LUT R4, R5, R4, RZ, 0x3c, !PT ;  /* 0x0000000405047212 */ /* 0x000fc800078e3cff */
[----:B------:R-:W-:-:S07]  /*0c70*/  LOP3.LUT R5, R5, R4, RZ, 0x3c, !PT ;  /* 0x0000000405057212 */ /* 0x000fce00078e3cff */
.L_x_31:
[----:B------:R-:W-:Y:S05]  /*0c80*/  BSYNC.RECONVERGENT B1 ;  /* 0x0000000000017941 */ /* 0x000fea0003800200 */
.L_x_30:
[----:B------:R-:W0:Y:S01]  /*0c90*/  LDCU.128 UR8, c[0x0][0x3c0] ;  /* 0x00007800ff0877ac */ /* 0x000e220008000c00 */
[----:B------:R-:W1:Y:S01]  /*0ca0*/  LDC.64 R6, c[0x0][0x398] ;  /* 0x0000e600ff067b82 */ /* 0x000e620000000a00 */
[----:B------:R-:W-:-:S08]  /*0cb0*/  DADD R4, R4, R16 ;  /* 0x0000000004047229 */ /* 0x000fd00000000010 */
[----:B0-----:R-:W-:Y:S01]  /*0cc0*/  DFMA R2, R4, UR10, R2 ;  /* 0x0000000a04027c2b */ /* 0x001fe20008000002 */
[----:B-1----:R-:W-:-:S07]  /*0cd0*/  IMAD.WIDE R4, R28, 0x8, R6 ;  /* 0x000000081c047825 */ /* 0x002fce00078e0206 */
[----:B------:R-:W-:-:S07]  /*0ce0*/  DFMA R2, R2, UR8, R14 ;  /* 0x0000000802027c2b */ /* 0x000fce000800000e */
[----:B------:R0:W-:Y:S04]  /*0cf0*/  STG.E.64 desc[UR4][R4.64], R2 ;  /* 0x0000000204007986 */ /* 0x0001e8000c101b04 */
.L_x_21:
[----:B------:R-:W-:Y:S05]  /*0d00*/  BSYNC.RECONVERGENT B0 ;  /* 0x0000000000007941 */ /* 0x000fea0003800200 */
.L_x_20:
[----:B0-----:R-:W0:Y:S02]  /*0d10*/  LDC.64 R4, c[0x0][0x3a8] ;  /* 0x0000ea00ff047b82 */ /* 0x001e240000000a00 */
[----:B0-----:R-:W-:Y:S02]  /*0d20*/  ISETP.GE.AND P0, PT, R29, R5, PT ;  /* 0x000000051d00720c */ /* 0x001fe40003f06270 */
[----:B------:R-:W-:-:S04]  /*0d30*/  IADD3 R3, PT, PT, R4, -0x1, RZ ;  /* 0xffffffff04037810 */ /* 0x000fc80007ffe0ff */
[----:B------:R-:W-:-:S04]  /*0d40*/  ISETP.GE.OR P0, PT, R30, R3, P0 ;  /* 0x000000031e00720c */ /* 0x000fc80000706670 */
[----:B------:R-:W-:-:S04]  /*0d50*/  ISETP.LT.OR P0, PT, R30, 0x1, P0 ;  /* 0x000000011e00780c */ /* 0x000fc80000701670 */
[----:B------:R-:W-:-:S13]  /*0d60*/  ISETP.EQ.OR P0, PT, R29, RZ, P0 ;  /* 0x000000ff1d00720c */ /* 0x000fda0000702670 */
[----:B------:R-:W-:Y:S05]  /*0d70*/  @P0 EXIT ;  /* 0x000000000000094d */ /* 0x000fea0003800000 */
[----:B------:R-:W0:Y:S01]  /*0d80*/  LDC.64 R26, c[0x0][0x388] ;  /* 0x0000e200ff1a7b82 */ /* 0x000e220000000a00 */
[----:B------:R-:W-:Y:S01]  /*0d90*/  VIADD R3, R29, 0xffffffff ;  /* 0xffffffff1d037836 */ /* 0x000fe20000000000 */
[----:B------:R-:W1:Y:S03]  /*0da0*/  LDCU UR6, c[0x0][0x3bc] ;  /* 0x00007780ff0677ac */ /* 0x000e660008000800 */
[----:B------:R-:W-:-:S03]  /*0db0*/  IMAD R30, R3, R4, R30 ;  /* 0x00000004031e7224 */ /* 0x000fc600078e021e */
[----:B------:R-:W2:Y:S01]  /*0dc0*/  LDC.64 R28, c[0x0][0x380] ;  /* 0x0000e000ff1c7b82 */ /* 0x000ea20000000a00 */
[----:B0-----:R-:W-:-:S04]  /*0dd0*/  IMAD.WIDE R26, R30, 0x8, R26 ;  /* 0x000000081e1a7825 */ /* 0x001fc800078e021a */
[C---:B------:R-:W-:Y:S02]  /*0de0*/  IMAD.WIDE R6, R4.reuse, 0x8, R26 ;  /* 0x0000000804067825 */ /* 0x040fe400078e021a */
[----:B------:R-:W3:Y:S02]  /*0df0*/  LDG.E.64 R26, desc[UR4][R26.64] ;  /* 0x000000041a1a7981 */ /* 0x000ee4000c1e1b00 */
[----:B------:R-:W-:Y:S02]  /*0e00*/  IMAD.WIDE R22, R4, 0x8, R6 ;  /* 0x0000000804167825 */ /* 0x000fe400078e0206 */
[----:B------:R-:W4:Y:S02]  /*0e10*/  LDG.E.64 R24, desc[UR4][R6.64] ;  /* 0x0000000406187981 */ /* 0x000f24000c1e1b00 */
[----:B------:R-:W-:Y:S02]  /*0e20*/  IMAD.IADD R3, R3, 0x1, R30 ;  /* 0x0000000103037824 */ /* 0x000fe400078e021e */
[----:B------:R-:W5:Y:S04]  /*0e30*/  LDG.E.64 R14, desc[UR4][R6.64+0x8] ;  /* 0x00000804060e7981 */ /* 0x000f68000c1e1b00 */
[----:B------:R-:W4:Y:S01]  /*0e40*/  LDG.E.64 R22, desc[UR4][R22.64] ;  /* 0x0000000416167981 */ /* 0x000f22000c1e1b00 */
[----:B--2---:R-:W-:-:S02]  /*0e50*/  IMAD.WIDE R28, R3, 0x8, R28 ;  /* 0x00000008031c7825 */ /* 0x004fc400078e021c */
[----:B------:R-:W0:Y:S01]  /*0e60*/  LDC.64 R2, c[0x0][0x3b8] ;  /* 0x0000ee00ff027b82 */ /* 0x000e220000000a00 */
[----:B------:R-:W2:Y:S01]  /*0e70*/  LDG.E.64 R20, desc[UR4][R6.64+-0x8] ;  /* 0xfffff80406147981 */ /* 0x000ea2000c1e1b00 */
[----:B------:R-:W-:-:S03]  /*0e80*/  VIADD R33, R4, 0x1 ;  /* 0x0000000104217836 */ /* 0x000fc60000000000 */
[----:B------:R-:W5:Y:S01]  /*0e90*/  LDG.E.64 R12, desc[UR4][R28.64+0x8] ;  /* 0x000008041c0c7981 */ /* 0x000f62000c1e1b00 */
[----:B------:R-:W-:-:S03]  /*0ea0*/  IMAD.WIDE R32, R33, 0x8, R28 ;  /* 0x0000000821207825 */ /* 0x000fc600078e021c */
[----:B------:R3:W2:Y:S04]  /*0eb0*/  LDG.E.64 R16, desc[UR4][R28.64] ;  /* 0x000000041c107981 */ /* 0x0006a8000c1e1b00 */
[----:B------:R-:W5:Y:S04]  /*0ec0*/  LDG.E.64 R10, desc[UR4][R32.64+0x8] ;  /* 0x00000804200a7981 */ /* 0x000f68000c1e1b00 */
[----:B------:R3:W2:Y:S01]  /*0ed0*/  LDG.E.64 R8, desc[UR4][R32.64] ;  /* 0x0000000420087981 */ /* 0x0006a2000c1e1b00 */
[----:B-1----:R-:W0:Y:S01]  /*0ee0*/  MUFU.RCP64H R35, UR6 ;  /* 0x0000000600237d08 */ /* 0x002e220008001800 */
[----:B------:R-:W-:-:S06]  /*0ef0*/  IMAD.MOV.U32 R34, RZ, RZ, 0x1 ;  /* 0x00000001ff227424 */ /* 0x000fcc00078e00ff */
[----:B0-----:R-:W-:-:S08]  /*0f00*/  DFMA R36, R34, -R2, 1 ;  /* 0x3ff000002224742b */ /* 0x001fd00000000802 */
[----:B------:R-:W-:Y:S01]  /*0f10*/  DFMA R36, R36, R36, R36 ;  /* 0x000000242424722b */ /* 0x000fe20000000024 */
[----:B------:R-:W-:Y:S01]  /*0f20*/  BSSY.RECONVERGENT B0, `(.L_x_32) ;  /* 0x0000023000007945 */ /* 0x000fe20003800200 */
[----:B----4-:R-:W-:Y:S02]  /*0f30*/  DADD R18, R24, R22 ;  /* 0x0000000018127229 */ /* 0x010fe40000000016 */
[----:B---3--:R-:W-:-:S06]  /*0f40*/  DADD R28, R26, R24 ;  /* 0x000000001a1c7229 */ /* 0x008fcc0000000018 */
[----:B------:R-:W-:Y:S02]  /*0f50*/  DMUL R32, R18, 0.5 ;  /* 0x3fe0000012207828 */ /* 0x000fe40000000000 */
[----:B------:R-:W-:Y:S02]  /*0f60*/  DFMA R18, R34, R36, R34 ;  /* 0x000000242212722b */ /* 0x000fe40000000022 */
[----:B------:R-:W-:-:S04]  /*0f70*/  DMUL R28, R28, 0.5 ;  /* 0x3fe000001c1c7828 */ /* 0x000fc80000000000 */
[----:B------:R-:W-:Y:S02]  /*0f80*/  DMUL R6, R32, R32 ;  /* 0x0000002020067228 */ /* 0x000fe40000000000 */
[----:B------:R-:W-:-:S06]  /*0f90*/  DFMA R32, R18, -R2, 1 ;  /* 0x3ff000001220742b */ /* 0x000fcc0000000802 */
[----:B------:R-:W-:Y:S02]  /*0fa0*/  DFMA R6, R28, R28, -R6 ;  /* 0x0000001c1c06722b */ /* 0x000fe40000000806 */
[----:B------:R-:W-:-:S08]  /*0fb0*/  DFMA R32, R18, R32, R18 ;  /* 0x000000201220722b */ /* 0x000fd00000000012 */
[----:B------:R-:W-:-:S08]  /*0fc0*/  DMUL R18, R32, R6 ;  /* 0x0000000620127228 */ /* 0x000fd00000000000 */
[----:B------:R-:W-:-:S08]  /*0fd0*/  DFMA R2, R18, -R2, R6 ;  /* 0x800000021202722b */ /* 0x000fd00000000006 */
[----:B------:R-:W-:Y:S02]  /*0fe0*/  DFMA R2, R32, R2, R18 ;  /* 0x000000022002722b */ /* 0x000fe40000000012 */
[----:B-----5:R-:W-:Y:S02]  /*0ff0*/  DADD R10, R12, R10 ;  /* 0x000000000c0a7229 */ /* 0x020fe4000000000a */
[----:B--2---:R-:W-:Y:S01]  /*1000*/  DADD R8, R16, R8 ;  /* 0x0000000010087229 */ /* 0x004fe20000000008 */
[----:B------:R-:W-:-:S05]  /*1010*/  FSETP.GEU.AND P1, PT, |R7|, 6.5827683646048100446e-37, PT ;  /* 0x036000000700780b */ /* 0x000fca0003f2e200 */
[----:B------:R-:W-:-:S05]  /*1020*/  FFMA R0, RZ, UR6, R3 ;  /* 0x00000006ff007c23 */ /* 0x000fca0008000003 */
[----:B------:R-:W-:Y:S01]  /*1030*/  FSETP.GT.AND P0, PT, |R0|, 1.469367938527859385e-39, PT ;  /* 0x001000000000780b */ /* 0x000fe20003f04200 */
[----:B------:R-:W-:Y:S02]  /*1040*/  DADD R18, R24, R14 ;  /* 0x0000000018127229 */ /* 0x000fe4000000000e */
[----:B------:R-:W-:Y:S02]  /*1050*/  DMUL R10, R10, 0.25 ;  /* 0x3fd000000a0a7828 */ /* 0x000fe40000000000 */
[----:B------:R-:W-:Y:S02]  /*1060*/  DADD R16, R24, R20 ;  /* 0x0000000018107229 */ /* 0x000fe40000000014 */
[----:B------:R-:W-:-:S04]  /*1070*/  DMUL R8, R8, 0.25 ;  /* 0x3fd0000008087828 */ /* 0x000fc80000000000 */
[----:B------:R-:W-:-:S04]  /*1080*/  DMUL R18, R10, R18 ;  /* 0x000000120a127228 */ /* 0x000fc80000000000 */
[----:B------:R-:W-:Y:S01]  /*1090*/  DMUL R16, R8, R16 ;  /* 0x0000001008107228 */ /* 0x000fe20000000000 */
[----:B------:R-:W-:Y:S01]  /*10a0*/  IADD3 R9, PT, PT, R30, R4, RZ ;  /* 0x000000041e097210 */ /* 0x000fe20007ffe0ff */
[----:B------:R-:W-:Y:S09]  /*10b0*/  @P0 BRA P1, `(.L_x_33) ;  /* 0x0000000000240947 */ /* 0x000ff20000800000 */
[----:B------:R-:W0:Y:S01]  /*10c0*/  LDCU.64 UR6, c[0x0][0x3b8] ;  /* 0x00007700ff0677ac */ /* 0x000e220008000a00 */
[----:B------:R-:W-:Y:S01]  /*10d0*/  IMAD.MOV.U32 R5, RZ, RZ, R6 ;  /* 0x000000ffff057224 */ /* 0x000fe200078e0006 */
[----:B------:R-:W-:Y:S01]  /*10e0*/  MOV R0, 0x1130 ;  /* 0x0000113000007802 */ /* 0x000fe20000000f00 */
[----:B------:R-:W-:Y:S02]  /*10f0*/  IMAD.MOV.U32 R4, RZ, RZ, R7 ;  /* 0x000000ffff047224 */ /* 0x000fe400078e0007 */
[----:B0-----:R-:W-:Y:S02]  /*1100*/  IMAD.U32 R7, RZ, RZ, UR6 ;  /* 0x00000006ff077e24 */ /* 0x001fe4000f8e00ff */
[----:B------:R-:W-:-:S07]  /*1110*/  IMAD.U32 R6, RZ, RZ, UR7 ;  /* 0x00000007ff067e24 */ /* 0x000fce000f8e00ff */
[----:B------:R-:W-:Y:S05]  /*1120*/  CALL.REL.NOINC `($__internal_2_$__cuda_sm20_div_rn_f64_full) ;  /* 0x0000000800187944 */ /* 0x000fea0003c00000 */
[----:B------:R-:W-:Y:S01]  /*1130*/  MOV R2, R5 ;  /* 0x0000000500027202 */ /* 0x000fe20000000f00 */
[----:B------:R-:W-:-:S07]  /*1140*/  IMAD.MOV.U32 R3, RZ, RZ, R4 ;  /* 0x000000ffff037224 */ /* 0x000fce00078e0004 */
.L_x_33:
[----:B------:R-:W-:Y:S05]  /*1150*/  BSYNC.RECONVERGENT B0 ;  /* 0x0000000000007941 */ /* 0x000fea0003800200 */
.L_x_32:
        /* <DEDUP_REMOVED lines=24> */
[----:B------:R-:W-:Y:S05]  /*12e0*/  CALL.REL.NOINC `($__internal_2_$__cuda_sm20_div_rn_f64_full) ;  /* 0x0000000400a87944 */ /* 0x000fea0003c00000 */
[----:B------:R-:W-:-:S04]  /*12f0*/  LOP3.LUT R5, R5, R4, RZ, 0x3c, !PT ;  /* 0x0000000405057212 */ /* 0x000fc800078e3cff */
[----:B------:R-:W-:-:S04]  /*1300*/  LOP3.LUT R4, R5, R4, RZ, 0x3c, !PT ;  /* 0x0000000405047212 */ /* 0x000fc800078e3cff */
[----:B------:R-:W-:-:S07]  /*1310*/  LOP3.LUT R5, R5, R4, RZ, 0x3c, !PT ;  /* 0x0000000405057212 */ /* 0x000fce00078e3cff */
.L_x_35:
[----:B------:R-:W-:Y:S05]  /*1320*/  BSYNC.RECONVERGENT B0 ;  /* 0x0000000000007941 */ /* 0x000fea0003800200 */
.L_x_34:
[----:B------:R-:W0:Y:S01]  /*1330*/  LDC.64 R6, c[0x0][0x390] ;  /* 0x0000e400ff067b82 */ /* 0x000e220000000a00 */
[----:B------:R-:W1:Y:S07]  /*1340*/  LDCU UR6, c[0x0][0x3bc] ;  /* 0x00007780ff0677ac */ /* 0x000e6e0008000800 */
[----:B------:R-:W2:Y:S01]  /*1350*/  LDC R13, c[0x0][0x3a8] ;  /* 0x0000ea00ff0d7b82 */ /* 0x000ea20000000800 */
[----:B0-----:R-:W-:-:S07]  /*1360*/  IMAD.WIDE R30, R30, 0x8, R6 ;  /* 0x000000081e1e7825 */ /* 0x001fce00078e0206 */
[----:B------:R-:W0:Y:S01]  /*1370*/  LDC.64 R6, c[0x0][0x3b8] ;  /* 0x0000ee00ff067b82 */ /* 0x000e220000000a00 */
[----:B------:R-:W3:Y:S01]  /*1380*/  LDG.E.64 R10, desc[UR4][R30.64] ;  /* 0x000000041e0a7981 */ /* 0x000ee2000c1e1b00 */
[----:B--2---:R-:W-:-:S06]  /*1390*/  IMAD.WIDE R12, R13, 0x8, R30 ;  /* 0x000000080d0c7825 */ /* 0x004fcc00078e021e */
[----:B------:R-:W3:Y:S01]  /*13a0*/  LDG.E.64 R12, desc[UR4][R12.64] ;  /* 0x000000040c0c7981 */ /* 0x000ee2000c1e1b00 */
[----:B-1----:R-:W0:Y:S01]  /*13b0*/  MUFU.RCP64H R17, UR6 ;  /* 0x0000000600117d08 */ /* 0x002e220008001800 */
[----:B------:R-:W-:-:S06]  /*13c0*/  IMAD.MOV.U32 R16, RZ, RZ, 0x1 ;  /* 0x00000001ff107424 */ /* 0x000fcc00078e00ff */
[----:B0-----:R-:W-:-:S08]  /*13d0*/  DFMA R18, R16, -R6, 1 ;  /* 0x3ff000001012742b */ /* 0x001fd00000000806 */
[----:B------:R-:W-:-:S08]  /*13e0*/  DFMA R18, R18, R18, R18 ;  /* 0x000000121212722b */ /* 0x000fd00000000012 */
[----:B------:R-:W-:-:S08]  /*13f0*/  DFMA R18, R16, R18, R16 ;  /* 0x000000121012722b */ /* 0x000fd00000000010 */
[----:B------:R-:W-:-:S08]  /*1400*/  DFMA R16, R18, -R6, 1 ;  /* 0x3ff000001210742b */ /* 0x000fd00000000806 */
[----:B------:R-:W-:Y:S01]  /*1410*/  DFMA R16, R18, R16, R18 ;  /* 0x000000101210722b */ /* 0x000fe20000000012 */
[----:B------:R-:W-:Y:S01]  /*1420*/  BSSY.RECONVERGENT B0, `(.L_x_36) ;  /* 0x0000013000007945 */ /* 0x000fe20003800200 */
[----:B------:R-:W-:Y:S02]  /*1430*/  DADD R2, R4, R2 ;  /* 0x0000000004027229 */ /* 0x000fe40000000002 */
[----:B---3--:R-:W-:-:S08]  /*1440*/  DADD R10, R10, -R12 ;  /* 0x000000000a0a7229 */ /* 0x008fd0000000080c */
[----:B------:R-:W-:-:S08]  /*1450*/  DMUL R12, R16, R10 ;  /* 0x0000000a100c7228 */ /* 0x000fd00000000000 */
[----:B------:R-:W-:-:S08]  /*1460*/  DFMA R6, R12, -R6, R10 ;  /* 0x800000060c06722b */ /* 0x000fd0000000000a */
[----:B------:R-:W-:Y:S01]  /*1470*/  DFMA R6, R16, R6, R12 ;  /* 0x000000061006722b */ /* 0x000fe2000000000c */
[----:B------:R-:W-:-:S09]  /*1480*/  FSETP.GEU.AND P1, PT, |R11|, 6.5827683646048100446e-37, PT ;  /* 0x036000000b00780b */ /* 0x000fd20003f2e200 */
[----:B------:R-:W-:-:S05]  /*1490*/  FFMA R0, RZ, UR6, R7 ;  /* 0x00000006ff007c23 */ /* 0x000fca0008000007 */
[----:B------:R-:W-:-:S13]  /*14a0*/  FSETP.GT.AND P0, PT, |R0|, 1.469367938527859385e-39, PT ;  /* 0x001000000000780b */ /* 0x000fda0003f04200 */
[----:B------:R-:W-:Y:S05]  /*14b0*/  @P0 BRA P1, `(.L_x_37) ;  /* 0x0000000000240947 */ /* 0x000fea0000800000 */
[----:B------:R-:W0:Y:S01]  /*14c0*/  LDCU.64 UR6, c[0x0][0x3b8] ;  /* 0x00007700ff0677ac */ /* 0x000e220008000a00 */
[----:B------:R-:W-:Y:S01]  /*14d0*/  IMAD.MOV.U32 R5, RZ, RZ, R10 ;  /* 0x000000ffff057224 */ /* 0x000fe200078e000a */
[----:B------:R-:W-:Y:S02]  /*14e0*/  MOV R4, R11 ;  /* 0x0000000b00047202 */ /* 0x000fe40000000f00 */
[----:B------:R-:W-:Y:S01]  /*14f0*/  MOV R0, 0x1530 ;  /* 0x0000153000007802 */ /* 0x000fe20000000f00 */
[----:B0-----:R-:W-:Y:S02]  /*1500*/  IMAD.U32 R7, RZ, RZ, UR6 ;  /* 0x00000006ff077e24 */ /* 0x001fe4000f8e00ff */
[----:B------:R-:W-:-:S07]  /*1510*/  IMAD.U32 R6, RZ, RZ, UR7 ;  /* 0x00000007ff067e24 */ /* 0x000fce000f8e00ff */
[----:B------:R-:W-:Y:S05]  /*1520*/  CALL.REL.NOINC `($__internal_2_$__cuda_sm20_div_rn_f64_full) ;  /* 0x0000000400187944 */ /* 0x000fea0003c00000 */
[----:B------:R-:W-:Y:S01]  /*1530*/  IMAD.MOV.U32 R6, RZ, RZ, R5 ;  /* 0x000000ffff067224 */ /* 0x000fe200078e0005 */
[----:B------:R-:W-:-:S07]  /*1540*/  MOV R7, R4 ;  /* 0x0000000400077202 */ /* 0x000fce0000000f00 */
.L_x_37:
[----:B------:R-:W-:Y:S05]  /*1550*/  BSYNC.RECONVERGENT B0 ;  /* 0x0000000000007941 */ /* 0x000fea0003800200 */
.L_x_36:
        /* <DEDUP_REMOVED lines=29> */
.L_x_39:
[----:B------:R-:W-:Y:S05]  /*1730*/  BSYNC.RECONVERGENT B0 ;  /* 0x0000000000007941 */ /* 0x000fea0003800200 */
.L_x_38:
        /* <DEDUP_REMOVED lines=25> */
[----:B------:R-:W-:-:S04]  /*18d0*/  LOP3.LUT R5, R5, R4, RZ, 0x3c, !PT ;  /* 0x0000000405057212 */ /* 0x000fc800078e3cff */
[----:B------:R-:W-:-:S04]  /*18e0*/  LOP3.LUT R4, R5, R4, RZ, 0x3c, !PT ;  /* 0x0000000405047212 */ /* 0x000fc800078e3cff */
[----:B------:R-:W-:-:S07]  /*18f0*/  LOP3.LUT R5, R5, R4, RZ, 0x3c, !PT ;  /* 0x0000000405057212 */ /* 0x000fce00078e3cff */
.L_x_41:
[----:B------:R-:W-:Y:S05]  /*1900*/  BSYNC.RECONVERGENT B0 ;  /* 0x0000000000007941 */ /* 0x000fea0003800200 */
.L_x_40:
[----:B------:R-:W0:Y:S01]  /*1910*/  LDCU.128 UR8, c[0x0][0x3c0] ;  /* 0x00007800ff0877ac */ /* 0x000e220008000c00 */
[----:B------:R-:W1:Y:S01]  /*1920*/  LDC.64 R6, c[0x0][0x3a0] ;  /* 0x0000e800ff067b82 */ /* 0x000e620000000a00 */
[----:B------:R-:W-:-:S08]  /*1930*/  DADD R4, R4, R14 ;  /* 0x0000000004047229 */ /* 0x000fd0000000000e */
[----:B0-----:R-:W-:Y:S01]  /*1940*/  DFMA R2, R4, UR10, R2 ;  /* 0x0000000a04027c2b */ /* 0x001fe20008000002 */
[----:B-1----:R-:W-:-:S07]  /*1950*/  IMAD.WIDE R4, R9, 0x8, R6 ;  /* 0x0000000809047825 */ /* 0x002fce00078e0206 */
[----:B------:R-:W-:-:S07]  /*1960*/  DFMA R2, R2, UR8, R24 ;  /* 0x0000000802027c2b */ /* 0x000fce0008000018 */
[----:B------:R-:W-:Y:S01]  /*1970*/  STG.E.64 desc[UR4][R4.64], R2 ;  /* 0x0000000204007986 */ /* 0x000fe2000c101b04 */
[----:B------:R-:W-:Y:S05]  /*1980*/  EXIT ;  /* 0x000000000000794d */ /* 0x000fea0003800000 */
        .weak           $__internal_2_$__cuda_sm20_div_rn_f64_full
        .type           $__internal_2_$__cuda_sm20_div_rn_f64_full,@function
        .size           $__internal_2_$__cuda_sm20_div_rn_f64_full,(.L_x_65 - $__internal_2_$__cuda_sm20_div_rn_f64_full)
$__internal_2_$__cuda_sm20_div_rn_f64_full:
[----:B------:R-:W-:Y:S01]  /*1990*/  IMAD.MOV.U32 R33, RZ, RZ, R4 ;  /* 0x000000ffff217224 */ /* 0x000fe200078e0004 */
[C---:B------:R-:W-:Y:S01]  /*19a0*/  FSETP.GEU.AND P0, PT, |R6|.reuse, 1.469367938527859385e-39, PT ;  /* 0x001000000600780b */ /* 0x040fe20003f0e200 */
[----:B------:R-:W-:Y:S01]  /*19b0*/  IMAD.MOV.U32 R12, RZ, RZ, R7 ;  /* 0x000000ffff0c7224 */ /* 0x000fe200078e0007 */
[----:B------:R-:W-:Y:S01]  /*19c0*/  LOP3.LUT R10, R6, 0x800fffff, RZ, 0xc0, !PT ;  /* 0x800fffff060a7812 */ /* 0x000fe200078ec0ff */
[----:B------:R-:W-:Y:S01]  /*19d0*/  IMAD.MOV.U32 R32, RZ, RZ, R5 ;  /* 0x000000ffff207224 */ /* 0x000fe200078e0005 */
[C---:B------:R-:W-:Y:S01]  /*19e0*/  FSETP.GEU.AND P2, PT, |R33|.reuse, 1.469367938527859385e-39, PT ;  /* 0x001000002100780b */ /* 0x040fe20003f4e200 */
[----:B------:R-:W-:Y:S01]  /*19f0*/  IMAD.MOV.U32 R34, RZ, RZ, 0x1 ;  /* 0x00000001ff227424 */ /* 0x000fe200078e00ff */
[----:B------:R-:W-:Y:S01]  /*1a00*/  MOV R13, R6 ;  /* 0x00000006000d7202 */ /* 0x000fe20000000f00 */
[----:B------:R-:W-:Y:S01]  /*1a10*/  IMAD.MOV.U32 R36, RZ, RZ, R32 ;  /* 0x000000ffff247224 */ /* 0x000fe200078e0020 */
[----:B------:R-:W-:Y:S01]  /*1a20*/  LOP3.LUT R11, R10, 0x3ff00000, RZ, 0xfc, !PT ;  /* 0x3ff000000a0b7812 */ /* 0x000fe200078efcff */
[----:B------:R-:W-:Y:S01]  /*1a30*/  IMAD.MOV.U32 R10, RZ, RZ, R7 ;  /* 0x000000ffff0a7224 */ /* 0x000fe200078e0007 */
[----:B------:R-:W-:Y:S01]  /*1a40*/  LOP3.LUT R4, R33, 0x7ff00000, RZ, 0xc0, !PT ;  /* 0x7ff0000021047812 */ /* 0x000fe200078ec0ff */
[----:B------:R-:W-:Y:S01]  /*1a50*/  BSSY.RECONVERGENT B2, `(.L_x_42) ;  /* 0x0000054000027945 */ /* 0x000fe20003800200 */
[----:B------:R-:W-:Y:S01]  /*1a60*/  LOP3.LUT R6, R6, 0x7ff00000, RZ, 0xc0, !PT ;  /* 0x7ff0000006067812 */ /* 0x000fe200078ec0ff */
[----:B------:R-:W-:-:S03]  /*1a70*/  @!P0 DMUL R10, R12, 8.98846567431157953865e+307 ;  /* 0x7fe000000c0a8828 */ /* 0x000fc60000000000 */
[C---:B------:R-:W-:Y:S02]  /*1a80*/  ISETP.GE.U32.AND P1, PT, R4.reuse, R6, PT ;  /* 0x000000060400720c */ /* 0x040fe40003f26070 */
[----:B------:R-:W-:Y:S01]  /*1a90*/  @!P2 LOP3.LUT R5, R13, 0x7ff00000, RZ, 0xc0, !PT ;  /* 0x7ff000000d05a812 */ /* 0x000fe200078ec0ff */
[----:B------:R-:W0:Y:S01]  /*1aa0*/  MUFU.RCP64H R35, R11 ;  /* 0x0000000b00237308 */ /* 0x000e220000001800 */
[----:B------:R-:W-:Y:S02]  /*1ab0*/  @!P2 MOV R38, RZ ;  /* 0x000000ff0026a202 */ /* 0x000fe40000000f00 */
[----:B------:R-:W-:Y:S01]  /*1ac0*/  @!P2 ISETP.GE.U32.AND P3, PT, R4, R5, PT ;  /* 0x000000050400a20c */ /* 0x000fe20003f66070 */
[----:B------:R-:W-:Y:S01]  /*1ad0*/  IMAD.MOV.U32 R5, RZ, RZ, 0x1ca00000 ;  /* 0x1ca00000ff057424 */ /* 0x000fe200078e00ff */
[----:B------:R-:W-:-:S04]  /*1ae0*/  @!P0 LOP3.LUT R6, R11, 0x7ff00000, RZ, 0xc0, !PT ;  /* 0x7ff000000b068812 */ /* 0x000fc800078ec0ff */
[C---:B------:R-:W-:Y:S02]  /*1af0*/  @!P2 SEL R7, R5.reuse, 0x63400000, !P3 ;  /* 0x634000000507a807 */ /* 0x040fe40005800000 */
[----:B------:R-:W-:Y:S02]  /*1b00*/  SEL R8, R5, 0x63400000, !P1 ;  /* 0x6340000005087807 */ /* 0x000fe40004800000 */
[--C-:B------:R-:W-:Y:S02]  /*1b10*/  @!P2 LOP3.LUT R7, R7, 0x80000000, R33.reuse, 0xf8, !PT ;  /* 0x800000000707a812 */ /* 0x100fe400078ef821 */
[----:B------:R-:W-:Y:S02]  /*1b20*/  LOP3.LUT R37, R8, 0x800fffff, R33, 0xf8, !PT ;  /* 0x800fffff08257812 */ /* 0x000fe400078ef821 */
[----:B------:R-:W-:Y:S01]  /*1b30*/  @!P2 LOP3.LUT R39, R7, 0x100000, RZ, 0xfc, !PT ;  /* 0x001000000727a812 */ /* 0x000fe200078efcff */
[----:B------:R-:W-:-:S05]  /*1b40*/  IMAD.MOV.U32 R7, RZ, RZ, R4 ;  /* 0x000000ffff077224 */ /* 0x000fca00078e0004 */
[----:B------:R-:W-:Y:S02]  /*1b50*/  @!P2 DFMA R36, R36, 2, -R38 ;  /* 0x400000002424a82b */ /* 0x000fe40000000826 */
[----:B0-----:R-:W-:-:S08]  /*1b60*/  DFMA R38, R34, -R10, 1 ;  /* 0x3ff000002226742b */ /* 0x001fd0000000080a */
[----:B------:R-:W-:Y:S01]  /*1b70*/  DFMA R38, R38, R38, R38 ;  /* 0x000000262626722b */ /* 0x000fe20000000026 */
[----:B------:R-:W-:-:S05]  /*1b80*/  @!P2 LOP3.LUT R7, R37, 0x7ff00000, RZ, 0xc0, !PT ;  /* 0x7ff000002507a812 */ /* 0x000fca00078ec0ff */
[----:B------:R-:W-:Y:S02]  /*1b90*/  VIADD R8, R7, 0xffffffff ;  /* 0xffffffff07087836 */ /* 0x000fe40000000000 */
[----:B------:R-:W-:-:S03]  /*1ba0*/  DFMA R34, R34, R38, R34 ;  /* 0x000000262222722b */ /* 0x000fc60000000022 */
[----:B------:R-:W-:Y:S02]  /*1bb0*/  ISETP.GT.U32.AND P0, PT, R8, 0x7feffffe, PT ;  /* 0x7feffffe0800780c */ /* 0x000fe40003f04070 */
[----:B------:R-:W-:-:S03]  /*1bc0*/  IADD3 R8, PT, PT, R6, -0x1, RZ ;  /* 0xffffffff06087810 */ /* 0x000fc60007ffe0ff */
[----:B------:R-:W-:Y:S01]  /*1bd0*/  DFMA R40, R34, -R10, 1 ;  /* 0x3ff000002228742b */ /* 0x000fe2000000080a */
[----:B------:R-:W-:-:S07]  /*1be0*/  ISETP.GT.U32.OR P0, PT, R8, 0x7feffffe, P0 ;  /* 0x7feffffe0800780c */ /* 0x000fce0000704470 */
[----:B------:R-:W-:-:S08]  /*1bf0*/  DFMA R40, R34, R40, R34 ;  /* 0x000000282228722b */ /* 0x000fd00000000022 */
[----:B------:R-:W-:-:S08]  /*1c00*/  DMUL R38, R40, R36 ;  /* 0x0000002428267228 */ /* 0x000fd00000000000 */
[----:B------:R-:W-:-:S08]  /*1c10*/  DFMA R34, R38, -R10, R36 ;  /* 0x8000000a2622722b */ /* 0x000fd00000000024 */
[----:B------:R-:W-:Y:S01]  /*1c20*/  DFMA R34, R40, R34, R38 ;  /* 0x000000222822722b */ /* 0x000fe20000000026 */
[----:B------:R-:W-:Y:S10]  /*1c30*/  @P0 BRA `(.L_x_43) ;  /* 0x0000000000740947 */ /* 0x000ff40003800000 */
[----:B------:R-:W-:-:S04]  /*1c40*/  LOP3.LUT R6, R13, 0x7ff00000, RZ, 0xc0, !PT ;  /* 0x7ff000000d067812 */ /* 0x000fc800078ec0ff */
[CC--:B------:R-:W-:Y:S02]  /*1c50*/  VIADDMNMX R7, R4.reuse, -R6.reuse, 0xb9600000, !PT ;  /* 0xb960000004077446 */ /* 0x0c0fe40007800906 */
[----:B------:R-:W-:Y:S01]  /*1c60*/  ISETP.GE.U32.AND P0, PT, R4, R6, PT ;  /* 0x000000060400720c */ /* 0x000fe20003f06070 */
[----:B------:R-:W-:Y:S01]  /*1c70*/  IMAD.MOV.U32 R6, RZ, RZ, RZ ;  /* 0x000000ffff067224 */ /* 0x000fe200078e00ff */
[----:B------:R-:W-:Y:S02]  /*1c80*/  VIMNMX R7, PT, PT, R7, 0x46a00000, PT ;  /* 0x46a0000007077848 */ /* 0x000fe40003fe0100 */
[----:B------:R-:W-:-:S05]  /*1c90*/  SEL R5, R5, 0x63400000, !P0 ;  /* 0x6340000005057807 */ /* 0x000fca0004000000 */
[----:B------:R-:W-:-:S04]  /*1ca0*/  IMAD.IADD R5, R7, 0x1, -R5 ;  /* 0x0000000107057824 */ /* 0x000fc800078e0a05 */
[----:B------:R-:W-:-:S06]  /*1cb0*/  VIADD R7, R5, 0x7fe00000 ;  /* 0x7fe0000005077836 */ /* 0x000fcc0000000000 */
[----:B------:R-:W-:-:S10]  /*1cc0*/  DMUL R38, R34, R6 ;  /* 0x0000000622267228 */ /* 0x000fd40000000000 */
[----:B------:R-:W-:-:S13]  /*1cd0*/  FSETP.GTU.AND P0, PT, |R39|, 1.469367938527859385e-39, PT ;  /* 0x001000002700780b */ /* 0x000fda0003f0c200 */
[----:B------:R-:W-:Y:S05]  /*1ce0*/  @P0 BRA `(.L_x_44) ;  /* 0x0000000000a80947 */ /* 0x000fea0003800000 */
[----:B------:R-:W-:-:S06]  /*1cf0*/  DFMA R10, R34, -R10, R36 ;  /* 0x8000000a220a722b */ /* 0x000fcc0000000024 */
[----:B------:R-:W-:-:S04]  /*1d00*/  MOV R10, RZ ;  /* 0x000000ff000a7202 */ /* 0x000fc80000000f00 */
[C---:B------:R-:W-:Y:S02]  /*1d10*/  FSETP.NEU.AND P0, PT, R11.reuse, RZ, PT ;  /* 0x000000ff0b00720b */ /* 0x040fe40003f0d000 */
[----:B------:R-:W-:-:S04]  /*1d20*/  LOP3.LUT R12, R11, 0x80000000, R13, 0x48, !PT ;  /* 0x800000000b0c7812 */ /* 0x000fc800078e480d */
[----:B------:R-:W-:-:S07]  /*1d30*/  LOP3.LUT R11, R12, R7, RZ, 0xfc, !PT ;  /* 0x000000070c0b7212 */ /* 0x000fce00078efcff */
[----:B------:R-:W-:Y:S05]  /*1d40*/  @!P0 BRA `(.L_x_44) ;  /* 0x0000000000908947 */ /* 0x000fea0003800000 */
[----:B------:R-:W-:Y:S01]  /*1d50*/  IMAD.MOV R7, RZ, RZ, -R5 ;  /* 0x000000ffff077224 */ /* 0x000fe200078e0a05 */
[----:B------:R-:W-:Y:S01]  /*1d60*/  IADD3 R5, PT, PT, -R5, -0x43300000, RZ ;  /* 0xbcd0000005057810 */ /* 0x000fe20007ffe1ff */
[----:B------:R-:W-:-:S06]  /*1d70*/  IMAD.MOV.U32 R6, RZ, RZ, RZ ;  /* 0x000000ffff067224 */ /* 0x000fcc00078e00ff */
[----:B------:R-:W-:Y:S02]  /*1d80*/  DFMA R6, R38, -R6, R34 ;  /* 0x800000062606722b */ /* 0x000fe40000000022 */
[----:B------:R-:W-:-:S08]  /*1d90*/  DMUL.RP R34, R34, R10 ;  /* 0x0000000a22227228 */ /* 0x000fd00000008000 */
[----:B------:R-:W-:Y:S02]  /*1da0*/  FSETP.NEU.AND P0, PT, |R7|, R5, PT ;  /* 0x000000050700720b */ /* 0x000fe40003f0d200 */
[----:B------:R-:W-:Y:S02]  /*1db0*/  LOP3.LUT R5, R35, R12, RZ, 0x3c, !PT ;  /* 0x0000000c23057212 */ /* 0x000fe400078e3cff */
[----:B------:R-:W-:Y:S02]  /*1dc0*/  FSEL R4, R34, R38, !P0 ;  /* 0x0000002622047208 */ /* 0x000fe40004000000 */
[----:B------:R-:W-:-:S03]  /*1dd0*/  FSEL R5, R5, R39, !P0 ;  /* 0x0000002705057208 */ /* 0x000fc60004000000 */
[----:B------:R-:W-:Y:S01]  /*1de0*/  IMAD.MOV.U32 R38, RZ, RZ, R4 ;  /* 0x000000ffff267224 */ /* 0x000fe200078e0004 */
[----:B------:R-:W-:Y:S01]  /*1df0*/  MOV R39, R5 ;  /* 0x0000000500277202 */ /* 0x000fe20000000f00 */
[----:B------:R-:W-:Y:S06]  /*1e00*/  BRA `(.L_x_44) ;  /* 0x0000000000607947 */ /* 0x000fec0003800000 */
.L_x_43:
        /* <DEDUP_REMOVED lines=13> */
[----:B------:R-:W-:Y:S01]  /*1ee0*/  @!P0 MOV R39, R12 ;  /* 0x0000000c00278202 */ /* 0x000fe20000000f00 */
[----:B------:R-:W-:Y:S02]  /*1ef0*/  @P0 IMAD.MOV.U32 R38, RZ, RZ, RZ ;  /* 0x000000ffff260224 */ /* 0x000fe400078e00ff */
[----:B------:R-:W-:Y:S01]  /*1f00*/  @P0 IMAD.MOV.U32 R39, RZ, RZ, R4 ;  /* 0x000000ffff270224 */ /* 0x000fe200078e0004 */
[----:B------:R-:W-:Y:S06]  /*1f10*/  BRA `(.L_x_44) ;  /* 0x00000000001c7947 */ /* 0x000fec0003800000 */
.L_x_46:
[----:B------:R-:W-:Y:S01]  /*1f20*/  LOP3.LUT R4, R13, 0x80000, RZ, 0xfc, !PT ;  /* 0x000800000d047812 */ /* 0x000fe200078efcff */
[----:B------:R-:W-:-:S03]  /*1f30*/  IMAD.MOV.U32 R38, RZ, RZ, R12 ;  /* 0x000000ffff267224 */ /* 0x000fc600078e000c */
[----:B------:R-:W-:Y:S01]  /*1f40*/  MOV R39, R4 ;  /* 0x0000000400277202 */ /* 0x000fe20000000f00 */
[----:B------:R-:W-:Y:S06]  /*1f50*/  BRA `(.L_x_44) ;  /* 0x00000000000c7947 */ /* 0x000fec0003800000 */
.L_x_45:
[----:B------:R-:W-:Y:S01]  /*1f60*/  LOP3.LUT R4, R33, 0x80000, RZ, 0xfc, !PT ;  /* 0x0008000021047812 */ /* 0x000fe200078efcff */
[----:B------:R-:W-:-:S04]  /*1f70*/  IMAD.MOV.U32 R38, RZ, RZ, R32 ;  /* 0x000000ffff267224 */ /* 0x000fc800078e0020 */
[----:B------:R-:W-:-:S07]  /*1f80*/  IMAD.MOV.U32 R39, RZ, RZ, R4 ;  /* 0x000000ffff277224 */ /* 0x000fce00078e0004 */
.L_x_44:
[----:B------:R-:W-:Y:S05]  /*1f90*/  BSYNC.RECONVERGENT B2 ;  /* 0x0000000000027941 */ /* 0x000fea0003800200 */
.L_x_42:
[----:B------:R-:W-:Y:S01]  /*1fa0*/  IMAD.MOV.U32 R6, RZ, RZ, R0 ;  /* 0x000000ffff067224 */ /* 0x000fe200078e0000 */
[----:B------:R-:W-:Y:S01]  /*1fb0*/  MOV R4, R39 ;  /* 0x0000002700047202 */ /* 0x000fe20000000f00 */
[----:B------:R-:W-:Y:S02]  /*1fc0*/  IMAD.MOV.U32 R7, RZ, RZ, 0x0 ;  /* 0x00000000ff077424 */ /* 0x000fe400078e00ff */
[----:B------:R-:W-:Y:S02]  /*1fd0*/  IMAD.MOV.U32 R5, RZ, RZ, R38 ;  /* 0x000000ffff057224 */ /* 0x000fe400078e0026 */
[----:B------:R-:W-:Y:S05]  /*1fe0*/  RET.REL.NODEC R6 `(_Z24update_velocities_kernelPdS_S_S_S_iidddd) ;  /* 0xffffffe006047950 */ /* 0x000fea0003c3ffff */
.L_x_47:
        /* <DEDUP_REMOVED lines=9> */
.L_x_65:


//--------------------- .text._Z25compute_divergence_kernelPdS_S_iidd --------------------------
	.section	.text._Z25compute_divergence_kernelPdS_S_iidd,"ax",@progbits
	.align	128
        .global         _Z25compute_divergence_kernelPdS_S_iidd
        .type           _Z25compute_divergence_kernelPdS_S_iidd,@function
        .size           _Z25compute_divergence_kernelPdS_S_iidd,(.L_x_66 - _Z25compute_divergence_kernelPdS_S_iidd)
        .other          _Z25compute_divergence_kernelPdS_S_iidd,@"STO_CUDA_ENTRY STV_DEFAULT"
_Z25compute_divergence_kernelPdS_S_iidd:
.text._Z25compute_divergence_kernelPdS_S_iidd:
        /* <DEDUP_REMOVED lines=15> */
[C---:B------:R-:W-:Y:S01]  /*00f0*/  IMAD R0, R5.reuse, UR6, R0 ;  /* 0x0000000605007c24 */ /* 0x040fe2000f8e0200 */
[----:B------:R-:W2:Y:S03]  /*0100*/  LDCU UR6, c[0x0][0x3a4] ;  /* 0x00007480ff0677ac */ /* 0x000ea60008000800 */
[----:B------:R-:W-:Y:S02]  /*0110*/  IMAD.IADD R5, R5, 0x1, R0 ;  /* 0x0000000105057824 */ /* 0x000fe400078e0200 */
[----:B------:R-:W3:Y:S02]  /*0120*/  LDC.64 R12, c[0x0][0x3a0] ;  /* 0x0000e800ff0c7b82 */ /* 0x000ee40000000a00 */
[----:B0-----:R-:W-:-:S05]  /*0130*/  IMAD.WIDE R2, R5, 0x8, R2 ;  /* 0x0000000805027825 */ /* 0x001fca00078e0202 */
[----:B-1----:R-:W4:Y:S04]  /*0140*/  LDG.E.64 R4, desc[UR4][R2.64+0x8] ;  /* 0x0000080402047981 */ /* 0x002f28000c1e1b00 */
[----:B------:R-:W4:Y:S01]  /*0150*/  LDG.E.64 R6, desc[UR4][R2.64] ;  /* 0x0000000402067981 */ /* 0x000f22000c1e1b00 */
[----:B--2---:R-:W3:Y:S01]  /*0160*/  MUFU.RCP64H R9, UR6 ;  /* 0x0000000600097d08 */ /* 0x004ee20008001800 */
[----:B------:R-:W-:Y:S01]  /*0170*/  IMAD.MOV.U32 R8, RZ, RZ, 0x1 ;  /* 0x00000001ff087424 */ /* 0x000fe200078e00ff */
[----:B------:R-:W-:Y:S05]  /*0180*/  BSSY.RECONVERGENT B0, `(.L_x_48) ;  /* 0x0000017000007945 */ /* 0x000fea0003800200 */
[----:B---3--:R-:W-:-:S08]  /*0190*/  DFMA R10, R8, -R12, 1 ;  /* 0x3ff00000080a742b */ /* 0x008fd0000000080c */
[----:B------:R-:W-:-:S08]  /*01a0*/  DFMA R10, R10, R10, R10 ;  /* 0x0000000a0a0a722b */ /* 0x000fd0000000000a */
[----:B------:R-:W-:-:S08]  /*01b0*/  DFMA R10, R8, R10, R8 ;  /* 0x0000000a080a722b */ /* 0x000fd00000000008 */
[----:B------:R-:W-:-:S08]  /*01c0*/  DFMA R8, R10, -R12, 1 ;  /* 0x3ff000000a08742b */ /* 0x000fd0000000080c */
[----:B------:R-:W-:Y:S02]  /*01d0*/  DFMA R8, R10, R8, R10 ;  /* 0x000000080a08722b */ /* 0x000fe4000000000a */
[----:B----4-:R-:W-:-:S08]  /*01e0*/  DADD R4, R4, -R6 ;  /* 0x0000000004047229 */ /* 0x010fd00000000806 */
        /* <DEDUP_REMOVED lines=13> */
[----:B------:R-:W-:Y:S05]  /*02c0*/  CALL.REL.NOINC `($__internal_3_$__cuda_sm20_div_rn_f64_full) ;  /* 0x0000000000a47944 */ /* 0x000fea0003c00000 */
[----:B------:R-:W-:Y:S02]  /*02d0*/  IMAD.MOV.U32 R2, RZ, RZ, R4 ;  /* 0x000000ffff027224 */ /* 0x000fe400078e0004 */
[----:B------:R-:W-:-:S07]  /*02e0*/  IMAD.MOV.U32 R3, RZ, RZ, R5 ;  /* 0x000000ffff037224 */ /* 0x000fce00078e0005 */
.L_x_49:
[----:B------:R-:W-:Y:S05]  /*02f0*/  BSYNC.RECONVERGENT B0 ;  /* 0x0000000000007941 */ /* 0x000fea0003800200 */
.L_x_48:
[----:B------:R-:W0:Y:S01]  /*0300*/  LDC.64 R4, c[0x0][0x388] ;  /* 0x0000e200ff047b82 */ /* 0x000e220000000a00 */
[----:B------:R-:W1:Y:S07]  /*0310*/  LDCU UR6, c[0x0][0x398] ;  /* 0x00007300ff0677ac */ /* 0x000e6e0008000800 */
[----:B------:R-:W2:Y:S01]  /*0320*/  LDC.64 R14, c[0x0][0x3a8] ;  /* 0x0000ea00ff0e7b82 */ /* 0x000ea20000000a00 */
[C---:B-1----:R-:W-:Y:S01]  /*0330*/  VIADD R9, R0.reuse, UR6 ;  /* 0x0000000600097c36 */ /* 0x042fe20008000000 */
[----:B------:R-:W1:Y:S01]  /*0340*/  LDCU UR6, c[0x0][0x3ac] ;  /* 0x00007580ff0677ac */ /* 0x000e620008000800 */
[----:B0-----:R-:W-:-:S04]  /*0350*/  IMAD.WIDE R6, R0, 0x8, R4 ;  /* 0x0000000800067825 */ /* 0x001fc800078e0204 */
[----:B------:R-:W-:Y:S02]  /*0360*/  IMAD.WIDE R4, R9, 0x8, R4 ;  /* 0x0000000809047825 */ /* 0x000fe400078e0204 */
[----:B------:R-:W3:Y:S04]  /*0370*/  LDG.E.64 R6, desc[UR4][R6.64] ;  /* 0x0000000406067981 */ /* 0x000ee8000c1e1b00 */
[----:B------:R-:W3:Y:S01]  /*0380*/  LDG.E.64 R4, desc[UR4][R4.64] ;  /* 0x0000000404047981 */ /* 0x000ee2000c1e1b00 */
[----:B------:R-:W-:Y:S01]  /*0390*/  IMAD.MOV.U32 R8, RZ, RZ, 0x1 ;  /* 0x00000001ff087424 */ /* 0x000fe200078e00ff */
[----:B------:R-:W-:Y:S01]  /*03a0*/  BSSY.RECONVERGENT B0, `(.L_x_50) ;  /* 0x0000016000007945 */ /* 0x000fe20003800200 */
[----:B-1----:R-:W2:Y:S04]  /*03b0*/  MUFU.RCP64H R9, UR6 ;  /* 0x0000000600097d08 */ /* 0x002ea80008001800 */
        /* <DEDUP_REMOVED lines=20> */
.L_x_51:
[----:B------:R-:W-:Y:S05]  /*0500*/  BSYNC.RECONVERGENT B0 ;  /* 0x0000000000007941 */ /* 0x000fea0003800200 */
.L_x_50:
[----:B------:R-:W0:Y:S01]  /*0510*/  LDC.64 R6, c[0x0][0x390] ;  /* 0x0000e400ff067b82 */ /* 0x000e220000000a00 */
[----:B------:R-:W-:Y:S01]  /*0520*/  DADD R2, R4, R2 ;  /* 0x0000000004027229 */ /* 0x000fe20000000002 */
[----:B0-----:R-:W-:-:S06]  /*0530*/  IMAD.WIDE R4, R0, 0x8, R6 ;  /* 0x0000000800047825 */ /* 0x001fcc00078e0206 */
[----:B------:R-:W-:Y:S01]  /*0540*/  STG.E.64 desc[UR4][R4.64], R2 ;  /* 0x0000000204007986 */ /* 0x000fe2000c101b04 */
[----:B------:R-:W-:Y:S05]  /*0550*/  EXIT ;  /* 0x000000000000794d */ /* 0x000fea0003800000 */
        .weak           $__internal_3_$__cuda_sm20_div_rn_f64_full
        .type           $__internal_3_$__cuda_sm20_div_rn_f64_full,@function
        .size           $__internal_3_$__cuda_sm20_div_rn_f64_full,(.L_x_66 - $__internal_3_$__cuda_sm20_div_rn_f64_full)
$__internal_3_$__cuda_sm20_div_rn_f64_full:
[C---:B------:R-:W-:Y:S01]  /*0560*/  FSETP.GEU.AND P0, PT, |R9|.reuse, 1.469367938527859385e-39, PT ;  /* 0x001000000900780b */ /* 0x040fe20003f0e200 */
[----:B------:R-:W-:Y:S01]  /*0570*/  IMAD.MOV.U32 R18, RZ, RZ, 0x1 ;  /* 0x00000001ff127424 */ /* 0x000fe200078e00ff */
[----:B------:R-:W-:Y:S01]  /*0580*/  LOP3.LUT R6, R9, 0x800fffff, RZ, 0xc0, !PT ;  /* 0x800fffff09067812 */ /* 0x000fe200078ec0ff */
[----:B------:R-:W-:Y:S01]  /*0590*/  BSSY.RECONVERGENT B1, `(.L_x_52) ;  /* 0x0000055000017945 */ /* 0x000fe20003800200 */
[C---:B------:R-:W-:Y:S02]  /*05a0*/  FSETP.GEU.AND P2, PT, |R11|.reuse, 1.469367938527859385e-39, PT ;  /* 0x001000000b00780b */ /* 0x040fe40003f4e200 */
[----:B------:R-:W-:Y:S01]  /*05b0*/  LOP3.LUT R7, R6, 0x3ff00000, RZ, 0xfc, !PT ;  /* 0x3ff0000006077812 */ /* 0x000fe200078efcff */
[----:B------:R-:W-:Y:S01]  /*05c0*/  IMAD.MOV.U32 R6, RZ, RZ, R8 ;  /* 0x000000ffff067224 */ /* 0x000fe200078e0008 */
[----:B------:R-:W-:Y:S02]  /*05d0*/  LOP3.LUT R13, R11, 0x7ff00000, RZ, 0xc0, !PT ;  /* 0x7ff000000b0d7812 */ /* 0x000fe400078ec0ff */
[----:B------:R-:W-:-:S03]  /*05e0*/  LOP3.LUT R16, R9, 0x7ff00000, RZ, 0xc0, !PT ;  /* 0x7ff0000009107812 */ /* 0x000fc600078ec0ff */
[----:B------:R-:W-:Y:S01]  /*05f0*/  @!P0 DMUL R6, R8, 8.98846567431157953865e+307 ;  /* 0x7fe0000008068828 */ /* 0x000fe20000000000 */
[----:B------:R-:W-:-:S03]  /*0600*/  ISETP.GE.U32.AND P1, PT, R13, R16, PT ;  /* 0x000000100d00720c */ /* 0x000fc60003f26070 */
[----:B------:R-:W-:Y:S01]  /*0610*/  @!P2 LOP3.LUT R14, R9, 0x7ff00000, RZ, 0xc0, !PT ;  /* 0x7ff00000090ea812 */ /* 0x000fe200078ec0ff */
[----:B------:R-:W-:Y:S01]  /*0620*/  @!P2 IMAD.MOV.U32 R20, RZ, RZ, RZ ;  /* 0x000000ffff14a224 */ /* 0x000fe200078e00ff */
[----:B------:R-:W0:Y:S02]  /*0630*/  MUFU.RCP64H R19, R7 ;  /* 0x0000000700137308 */ /* 0x000e240000001800 */
[----:B------:R-:W-:Y:S01]  /*0640*/  @!P2 ISETP.GE.U32.AND P3, PT, R13, R14, PT ;  /* 0x0000000e0d00a20c */ /* 0x000fe20003f66070 */
[----:B------:R-:W-:-:S05]  /*0650*/  IMAD.MOV.U32 R14, RZ, RZ, 0x1ca00000 ;  /* 0x1ca00000ff0e7424 */ /* 0x000fca00078e00ff */
[----:B------:R-:W-:-:S04]  /*0660*/  @!P2 SEL R15, R14, 0x63400000, !P3 ;  /* 0x634000000e0fa807 */ /* 0x000fc80005800000 */
[----:B------:R-:W-:-:S04]  /*0670*/  @!P2 LOP3.LUT R15, R15, 0x80000000, R11, 0xf8, !PT ;  /* 0x800000000f0fa812 */ /* 0x000fc800078ef80b */
[----:B------:R-:W-:Y:S01]  /*0680*/  @!P2 LOP3.LUT R21, R15, 0x100000, RZ, 0xfc, !PT ;  /* 0x001000000f15a812 */ /* 0x000fe200078efcff */
[----:B0-----:R-:W-:-:S08]  /*0690*/  DFMA R4, R18, -R6, 1 ;  /* 0x3ff000001204742b */ /* 0x001fd00000000806 */
[----:B------:R-:W-:-:S08]  /*06a0*/  DFMA R4, R4, R4, R4 ;  /* 0x000000040404722b */ /* 0x000fd00000000004 */
[----:B------:R-:W-:Y:S01]  /*06b0*/  DFMA R18, R18, R4, R18 ;  /* 0x000000041212722b */ /* 0x000fe20000000012 */
[----:B------:R-:W-:Y:S01]  /*06c0*/  SEL R5, R14, 0x63400000, !P1 ;  /* 0x634000000e057807 */ /* 0x000fe20004800000 */
[----:B------:R-:W-:-:S03]  /*06d0*/  IMAD.MOV.U32 R4, RZ, RZ, R10 ;  /* 0x000000ffff047224 */ /* 0x000fc600078e000a */
[----:B------:R-:W-:-:S03]  /*06e0*/  LOP3.LUT R5, R5, 0x800fffff, R11, 0xf8, !PT ;  /* 0x800fffff05057812 */ /* 0x000fc600078ef80b */
[----:B------:R-:W-:-:S03]  /*06f0*/  DFMA R22, R18, -R6, 1 ;  /* 0x3ff000001216742b */ /* 0x000fc60000000806 */
[----:B------:R-:W-:-:S05]  /*0700*/  @!P2 DFMA R4, R4, 2, -R20 ;  /* 0x400000000404a82b */ /* 0x000fca0000000814 */
[----:B------:R-:W-:Y:S01]  /*0710*/  DFMA R18, R18, R22, R18 ;  /* 0x000000161212722b */ /* 0x000fe20000000012 */
[----:B------:R-:W-:Y:S01]  /*0720*/  MOV R23, R13 ;  /* 0x0000000d00177202 */ /* 0x000fe20000000f00 */
[----:B------:R-:W-:Y:S01]  /*0730*/  IMAD.MOV.U32 R22, RZ, RZ, R16 ;  /* 0x000000ffff167224 */ /* 0x000fe200078e0010 */
[----:B------:R-:W-:Y:S02]  /*0740*/  @!P0 LOP3.LUT R22, R7, 0x7ff00000, RZ, 0xc0, !PT ;  /* 0x7ff0000007168812 */ /* 0x000fe400078ec0ff */
[----:B------:R-:W-:-:S03]  /*0750*/  @!P2 LOP3.LUT R23, R5, 0x7ff00000, RZ, 0xc0, !PT ;  /* 0x7ff000000517a812 */ /* 0x000fc600078ec0ff */
[----:B------:R-:W-:Y:S01]  /*0760*/  DMUL R20, R18, R4 ;  /* 0x0000000412147228 */ /* 0x000fe20000000000 */
[----:B------:R-:W-:Y:S02]  /*0770*/  VIADD R24, R22, 0xffffffff ;  /* 0xffffffff16187836 */ /* 0x000fe40000000000 */
[----:B------:R-:W-:-:S05]  /*0780*/  VIADD R15, R23, 0xffffffff ;  /* 0xffffffff170f7836 */ /* 0x000fca0000000000 */
[----:B------:R-:W-:Y:S01]  /*0790*/  ISETP.GT.U32.AND P0, PT, R15, 0x7feffffe, PT ;  /* 0x7feffffe0f00780c */ /* 0x000fe20003f04070 */
[----:B------:R-:W-:-:S03]  /*07a0*/  DFMA R16, R20, -R6, R4 ;  /* 0x800000061410722b */ /* 0x000fc60000000004 */
[----:B------:R-:W-:-:S05]  /*07b0*/  ISETP.GT.U32.OR P0, PT, R24, 0x7feffffe, P0 ;  /* 0x7feffffe1800780c */ /* 0x000fca0000704470 */
[----:B------:R-:W-:-:S08]  /*07c0*/  DFMA R16, R18, R16, R20 ;  /* 0x000000101210722b */ /* 0x000fd00000000014 */
[----:B------:R-:W-:Y:S05]  /*07d0*/  @P0 BRA `(.L_x_53) ;  /* 0x00000000006c0947 */ /* 0x000fea0003800000 */
[----:B------:R-:W-:-:S04]  /*07e0*/  LOP3.LUT R18, R9, 0x7ff00000, RZ, 0xc0, !PT ;  /* 0x7ff0000009127812 */ /* 0x000fc800078ec0ff */
[CC--:B------:R-:W-:Y:S02]  /*07f0*/  VIADDMNMX R10, R13.reuse, -R18.reuse, 0xb9600000, !PT ;  /* 0xb96000000d0a7446 */ /* 0x0c0fe40007800912 */
[----:B------:R-:W-:Y:S02]  /*0800*/  ISETP.GE.U32.AND P0, PT, R13, R18, PT ;  /* 0x000000120d00720c */ /* 0x000fe40003f06070 */
[----:B------:R-:W-:Y:S02]  /*0810*/  VIMNMX R10, PT, PT, R10, 0x46a00000, PT ;  /* 0x46a000000a0a7848 */ /* 0x000fe40003fe0100 */
[----:B------:R-:W-:-:S05]  /*0820*/  SEL R13, R14, 0x63400000, !P0 ;  /* 0x634000000e0d7807 */ /* 0x000fca0004000000 */
[----:B------:R-:W-:Y:S02]  /*0830*/  IMAD.IADD R13, R10, 0x1, -R13 ;  /* 0x000000010a0d7824 */ /* 0x000fe400078e0a0d */
[----:B------:R-:W-:Y:S02]  /*0840*/  IMAD.MOV.U32 R10, RZ, RZ, RZ ;  /* 0x000000ffff0a7224 */ /* 0x000fe400078e00ff */
[----:B------:R-:W-:-:S06]  /*0850*/  VIADD R11, R13, 0x7fe00000 ;  /* 0x7fe000000d0b7836 */ /* 0x000fcc0000000000 */
        /* <DEDUP_REMOVED lines=11> */
[----:B------:R-:W-:-:S06]  /*0910*/  IMAD.MOV.U32 R4, RZ, RZ, RZ ;  /* 0x000000ffff047224 */ /* 0x000fcc00078e00ff */
[----:B------:R-:W-:-:S03]  /*0920*/  DFMA R4, R14, -R4, R16 ;  /* 0x800000040e04722b */ /* 0x000fc60000000010 */
[----:B------:R-:W-:-:S03]  /*0930*/  LOP3.LUT R9, R11, R9, RZ, 0x3c, !PT ;  /* 0x000000090b097212 */ /* 0x000fc600078e3cff */
[----:B------:R-:W-:-:S04]  /*0940*/  IADD3 R4, PT, PT, -R13, -0x43300000, RZ ;  /* 0xbcd000000d047810 */ /* 0x000fc80007ffe1ff */
[----:B------:R-:W-:-:S04]  /*0950*/  FSETP.NEU.AND P0, PT, |R5|, R4, PT ;  /* 0x000000040500720b */ /* 0x000fc80003f0d200 */
[----:B------:R-:W-:Y:S02]  /*0960*/  FSEL R14, R10, R14, !P0 ;  /* 0x0000000e0a0e7208 */ /* 0x000fe40004000000 */
[----:B------:R-:W-:Y:S01]  /*0970*/  FSEL R15, R9, R15, !P0 ;  /* 0x0000000f090f7208 */ /* 0x000fe20004000000 */
[----:B------:R-:W-:Y:S06]  /*0980*/  BRA `(.L_x_54) ;  /* 0x0000000000547947 */ /* 0x000fec0003800000 */
.L_x_53:
[----:B------:R-:W-:-:S14]  /*0990*/  DSETP.NAN.AND P0, PT, R10, R10, PT ;  /* 0x0000000a0a00722a */ /* 0x000fdc0003f08000 */
[----:B------:R-:W-:Y:S05]  /*09a0*/  @P0 BRA `(.L_x_55) ;  /* 0x0000000000440947 */ /* 0x000fea0003800000 */
[----:B------:R-:W-:-:S14]  /*09b0*/  DSETP.NAN.AND P0, PT, R8, R8, PT ;  /* 0x000000080800722a */ /* 0x000fdc0003f08000 */
[----:B------:R-:W-:Y:S05]  /*09c0*/  @P0 BRA `(.L_x_56) ;  /* 0x0000000000300947 */ /* 0x000fea0003800000 */
[----:B------:R-:W-:Y:S01]  /*09d0*/  ISETP.NE.AND P0, PT, R23, R22, PT ;  /* 0x000000161700720c */ /* 0x000fe20003f05270 */
[----:B------:R-:W-:Y:S01]  /*09e0*/  IMAD.MOV.U32 R14, RZ, RZ, 0x0 ;  /* 0x00000000ff0e7424 */ /* 0x000fe200078e00ff */
[----:B------:R-:W-:-:S11]  /*09f0*/  MOV R15, 0xfff80000 ;  /* 0xfff80000000f7802 */ /* 0x000fd60000000f00 */
[----:B------:R-:W-:Y:S05]  /*0a00*/  @!P0 BRA `(.L_x_54) ;  /* 0x0000000000348947 */ /* 0x000fea0003800000 */
[----:B------:R-:W-:Y:S02]  /*0a10*/  ISETP.NE.AND P0, PT, R23, 0x7ff00000, PT ;  /* 0x7ff000001700780c */ /* 0x000fe40003f05270 */
[----:B------:R-:W-:Y:S02]  /*0a20*/  LOP3.LUT R15, R11, 0x80000000, R9, 0x48, !PT ;  /* 0x800000000b0f7812 */ /* 0x000fe400078e4809 */
[----:B------:R-:W-:-:S13]  /*0a30*/  ISETP.EQ.OR P0, PT, R22, RZ, !P0 ;  /* 0x000000ff1600720c */ /* 0x000fda0004702670 */
[----:B------:R-:W-:Y:S01]  /*0a40*/  @P0 LOP3.LUT R4, R15, 0x7ff00000, RZ, 0xfc, !PT ;  /* 0x7ff000000f040812 */ /* 0x000fe200078efcff */
[----:B------:R-:W-:Y:S02]  /*0a50*/  @!P0 IMAD.MOV.U32 R14, RZ, RZ, RZ ;  /* 0x000000ffff0e8224 */ /* 0x000fe400078e00ff */
[----:B------:R-:W-:Y:S02]  /*0a60*/  @P0 IMAD.MOV.U32 R14, RZ, RZ, RZ ;  /* 0x000000ffff0e0224 */ /* 0x000fe400078e00ff */
[----:B------:R-:W-:Y:S01]  /*0a70*/  @P0 IMAD.MOV.U32 R15, RZ, RZ, R4 ;  /* 0x000000ffff0f0224 */ /* 0x000fe200078e0004 */
[----:B------:R-:W-:Y:S06]  /*0a80*/  BRA `(.L_x_54) ;  /* 0x0000000000147947 */ /* 0x000fec0003800000 */
.L_x_56:
[----:B------:R-:W-:Y:S01]  /*0a90*/  LOP3.LUT R15, R9, 0x80000, RZ, 0xfc, !PT ;  /* 0x00080000090f7812 */ /* 0x000fe200078efcff */
[----:B------:R-:W-:Y:S01]  /*0aa0*/  IMAD.MOV.U32 R14, RZ, RZ, R8 ;  /* 0x000000ffff0e7224 */ /* 0x000fe200078e0008 */
[----:B------:R-:W-:Y:S06]  /*0ab0*/  BRA `(.L_x_54) ;  /* 0x0000000000087947 */ /* 0x000fec0003800000 */
.L_x_55:
[----:B------:R-:W-:Y:S01]  /*0ac0*/  LOP3.LUT R15, R11, 0x80000, RZ, 0xfc, !PT ;  /* 0x000800000b0f7812 */ /* 0x000fe200078efcff */
[----:B------:R-:W-:-:S07]  /*0ad0*/  IMAD.MOV.U32 R14, RZ, RZ, R10 ;  /* 0x000000ffff0e7224 */ /* 0x000fce00078e000a */
.L_x_54:
[----:B------:R-:W-:Y:S05]  /*0ae0*/  BSYNC.RECONVERGENT B1 ;  /* 0x0000000000017941 */ /* 0x000fea0003800200 */
.L_x_52:
[----:B------:R-:W-:Y:S02]  /*0af0*/  IMAD.MOV.U32 R13, RZ, RZ, 0x0 ;  /* 0x00000000ff0d7424 */ /* 0x000fe400078e00ff */
[----:B------:R-:W-:Y:S02]  /*0b00*/  IMAD.MOV.U32 R4, RZ, RZ, R14 ;  /* 0x000000ffff047224 */ /* 0x000fe400078e000e */
[----:B------:R-:W-:Y:S01]  /*0b10*/  IMAD.MOV.U32 R5, RZ, RZ, R15 ;  /* 0x000000ffff057224 */ /* 0x000fe200078e000f */
[----:B------:R-:W-:Y:S06]  /*0b20*/  RET.REL.NODEC R12 `(_Z25compute_divergence_kernelPdS_S_iidd) ;  /* 0xfffffff40c347950 */ /* 0x000fec0003c3ffff */
.L_x_57:
        /* <DEDUP_REMOVED lines=13> */
.L_x_66:


//--------------------- .text._Z32apply_boundary_conditions_kernelPdS_Piii --------------------------
	.section	.text._Z32apply_boundary_conditions_kernelPdS_Piii,"ax",@progbits
	.align	128
        .global         _Z32apply_boundary_conditions_kernelPdS_Piii
        .type           _Z32apply_boundary_conditions_kernelPdS_Piii,@function
        .size           _Z32apply_boundary_conditions_kernelPdS_Piii,(.L_x_72 - _Z32apply_boundary_conditions_kernelPdS_Piii)
        .other          _Z32apply_boundary_conditions_kernelPdS_Piii,@"STO_CUDA_ENTRY STV_DEFAULT"
_Z32apply_boundary_conditions_kernelPdS_Piii:
.text._Z32apply_boundary_conditions_kernelPdS_Piii:
[----:B------:R-:W-:Y:S01]  /*0000*/  LDC R1, c[0x0][0x37c] ;  /* 0x0000df00ff017b82 */ /* 0x000fe20000000800 */
[----:B------:R-:W0:Y:S07]  /*0010*/  S2R R4, SR_TID.Y ;  /* 0x0000000000047919 */ /* 0x000e2e0000002200 */
[----:B------:R-:W1:Y:S01]  /*0020*/  LDC R5, c[0x0][0x360] ;  /* 0x0000d800ff057b82 */ /* 0x000e620000000800 */
[----:B------:R-:W2:Y:S01]  /*0030*/  LDCU UR8, c[0x0][0x39c] ;  /* 0x00007380ff0877ac */ /* 0x000ea20008000800 */
[----:B------:R-:W1:Y:S01]  /*0040*/  S2R R2, SR_TID.X ;  /* 0x0000000000027919 */ /* 0x000e620000002100 */
[----:B------:R-:W3:Y:S05]  /*0050*/  LDCU.64 UR6, c[0x0][0x358] ;  /* 0x00006b00ff0677ac */ /* 0x000eea0008000a00 */
[----:B------:R-:W0:Y:S08]  /*0060*/  S2UR UR5, SR_CTAID.Y ;  /* 0x00000000000579c3 */ /* 0x000e300000002600 */
[----:B------:R-:W0:Y:S08]  /*0070*/  LDC R3, c[0x0][0x364] ;  /* 0x0000d900ff037b82 */ /* 0x000e300000000800 */
[----:B------:R-:W1:Y:S08]  /*0080*/  S2UR UR4, SR_CTAID.X ;  /* 0x00000000000479c3 */ /* 0x000e700000002500 */
[----:B------:R-:W4:Y:S01]  /*0090*/  LDC R0, c[0x0][0x398] ;  /* 0x0000e600ff007b82 */ /* 0x000f220000000800 */
[----:B0-----:R-:W-:-:S07]  /*00a0*/  IMAD R3, R3, UR5, R4 ;  /* 0x0000000503037c24 */ /* 0x001fce000f8e0204 */
[----:B------:R-:W0:Y:S01]  /*00b0*/  LDC.64 R6, c[0x0][0x380] ;  /* 0x0000e000ff067b82 */ /* 0x000e220000000a00 */
[----:B--2---:R-:W-:Y:S01]  /*00c0*/  ISETP.GE.AND P4, PT, R3, UR8, PT ;  /* 0x0000000803007c0c */ /* 0x004fe2000bf86270 */
[----:B-1----:R-:W-:-:S05]  /*00d0*/  IMAD R5, R5, UR4, R2 ;  /* 0x0000000405057c24 */ /* 0x002fca000f8e0202 */
[C---:B------:R-:W-:Y:S02]  /*00e0*/  ISETP.NE.OR P0, PT, R5.reuse, RZ, P4 ;  /* 0x000000ff0500720c */ /* 0x040fe40002705670 */
[-C--:B----4-:R-:W-:Y:S01]  /*00f0*/  ISETP.NE.OR P2, PT, R5, R0.reuse, P4 ;  /* 0x000000000500720c */ /* 0x090fe20002745670 */
[----:B------:R-:W-:-:S10]  /*0100*/  IMAD R21, R3, R0, R3 ;  /* 0x0000000003157224 */ /* 0x000fd400078e0203 */
[----:B------:R-:W-:Y:S02]  /*0110*/  @!P0 IMAD.MOV.U32 R14, RZ, RZ, 0x0 ;  /* 0x00000000ff0e8424 */ /* 0x000fe400078e00ff */
[----:B------:R-:W-:Y:S02]  /*0120*/  @!P0 IMAD.MOV.U32 R15, RZ, RZ, 0x3ff00000 ;  /* 0x3ff00000ff0f8424 */ /* 0x000fe400078e00ff */
[C---:B------:R-:W-:Y:S02]  /*0130*/  @!P2 IMAD.IADD R11, R21.reuse, 0x1, R0 ;  /* 0x00000001150ba824 */ /* 0x040fe400078e0200 */
[----:B0-----:R-:W-:-:S04]  /*0140*/  @!P0 IMAD.WIDE R8, R21, 0x8, R6 ;  /* 0x0000000815088825 */ /* 0x001fc800078e0206 */
[----:B------:R-:W-:Y:S01]  /*0150*/  @!P2 IMAD.WIDE R10, R11, 0x8, R6 ;  /* 0x000000080b0aa825 */ /* 0x000fe200078e0206 */
[----:B---3--:R0:W-:Y:S04]  /*0160*/  @!P0 STG.E.64 desc[UR6][R8.64], R14 ;  /* 0x0000000e08008986 */ /* 0x0081e8000c101b06 */
[----:B------:R-:W2:Y:S01]  /*0170*/  @!P2 LDG.E.64 R12, desc[UR6][R10.64+-0x8] ;  /* 0xfffff8060a0ca981 */ /* 0x000ea2000c1e1b00 */
[C---:B------:R-:W-:Y:S01]  /*0180*/  ISETP.NE.AND P1, PT, R3.reuse, RZ, PT ;  /* 0x000000ff0300720c */ /* 0x040fe20003f25270 */
[----:B------:R-:W-:Y:S02]  /*0190*/  UIADD3 UR4, UPT, UPT, UR8, -0x1, URZ ;  /* 0xffffffff08047890 */ /* 0x000fe4000fffe0ff */
[----:B------:R-:W-:Y:S01]  /*01a0*/  ISETP.NE.AND P0, PT, R3, UR8, PT ;  /* 0x0000000803007c0c */ /* 0x000fe2000bf05270 */
[C---:B------:R-:W-:Y:S01]  /*01b0*/  IMAD.IADD R21, R5.reuse, 0x1, R21 ;  /* 0x0000000105157824 */ /* 0x040fe200078e0215 */
[CC--:B------:R-:W-:Y:S01]  /*01c0*/  ISETP.GE.OR P5, PT, R5.reuse, R0.reuse, P1 ;  /* 0x000000000500720c */ /* 0x0c0fe20000fa6670 */
[----:B------:R-:W-:Y:S01]  /*01d0*/  BSSY.RECONVERGENT B0, `(.L_x_58) ;  /* 0x0000023000007945 */ /* 0x000fe20003800200 */
[----:B------:R-:W-:-:S02]  /*01e0*/  ISETP.GE.OR P0, PT, R5, R0, P0 ;  /* 0x000000000500720c */ /* 0x000fc40000706670 */
[-C--:B------:R-:W-:Y:S02]  /*01f0*/  ISETP.GT.OR P1, PT, R5, R0.reuse, P1 ;  /* 0x000000000500720c */ /* 0x080fe40000f24670 */
[----:B------:R-:W-:Y:S02]  /*0200*/  ISETP.NE.AND P3, PT, R3, UR4, PT ;  /* 0x0000000403007c0c */ /* 0x000fe4000bf65270 */
[CC--:B------:R-:W-:Y:S02]  /*0210*/  ISETP.GE.OR P6, PT, R5.reuse, R0.reuse, P4 ;  /* 0x000000000500720c */ /* 0x0c0fe400027c6670 */
[----:B------:R-:W-:-:S03]  /*0220*/  ISETP.GT.OR P4, PT, R5, R0, P4 ;  /* 0x000000000500720c */ /* 0x000fc60002784670 */
[----:B------:R-:W0:Y:S02]  /*0230*/  @!P5 LDC.64 R16, c[0x0][0x388] ;  /* 0x0000e200ff10db82 */ /* 0x000e240000000a00 */
[----:B------:R-:W-:-:S06]  /*0240*/  @!P0 IMAD R23, R0, UR8, R5 ;  /* 0x0000000800178c24 */ /* 0x000fcc000f8e0205 */
[----:B------:R-:W1:Y:S01]  /*0250*/  @!P0 LDC.64 R18, c[0x0][0x388] ;  /* 0x0000e200ff128b82 */ /* 0x000e620000000a00 */
[----:B0-----:R-:W-:-:S04]  /*0260*/  @!P5 IMAD.WIDE R8, R5, 0x8, R16 ;  /* 0x000000080508d825 */ /* 0x001fc800078e0210 */
[----:B------:R-:W-:-:S04]  /*0270*/  @!P1 IMAD.WIDE R16, R5, 0x8, R6 ;  /* 0x0000000805109825 */ /* 0x000fc800078e0206 */
[----:B-1----:R-:W-:-:S04]  /*0280*/  @!P0 IMAD.WIDE R14, R23, 0x8, R18 ;  /* 0x00000008170e8825 */ /* 0x002fc800078e0212 */
[----:B------:R-:W-:Y:S01]  /*0290*/  IMAD.WIDE R6, R21, 0x8, R6 ;  /* 0x0000000815067825 */ /* 0x000fe200078e0206 */
[----:B--2---:R0:W-:Y:S01]  /*02a0*/  @!P2 STG.E.64 desc[UR6][R10.64], R12 ;  /* 0x0000000c0a00a986 */ /* 0x0041e2000c101b06 */
[-C--:B------:R-:W-:Y:S02]  /*02b0*/  ISETP.GT.OR P2, PT, R5, R0.reuse, P3 ;  /* 0x000000000500720c */ /* 0x080fe40001f44670 */
[----:B------:R-:W-:Y:S01]  /*02c0*/  ISETP.GT.AND P3, PT, R3, UR8, PT ;  /* 0x0000000803007c0c */ /* 0x000fe2000bf64270 */
[----:B------:R0:W-:Y:S03]  /*02d0*/  @!P5 STG.E.64 desc[UR6][R8.64], RZ ;  /* 0x000000ff0800d986 */ /* 0x0001e6000c101b06 */
[----:B------:R-:W-:Y:S01]  /*02e0*/  ISETP.GE.OR P3, PT, R5, R0, P3 ;  /* 0x000000000500720c */ /* 0x000fe20001f66670 */
[----:B------:R0:W-:Y:S04]  /*02f0*/  @!P0 STG.E.64 desc[UR6][R14.64], RZ ;  /* 0x000000ff0e008986 */ /* 0x0001e8000c101b06 */
[----:B------:R0:W-:Y:S04]  /*0300*/  @!P1 STG.E.64 desc[UR6][R16.64], RZ ;  /* 0x000000ff10009986 */ /* 0x0001e8000c101b06 */
[----:B------:R0:W-:Y:S01]  /*0310*/  @!P2 STG.E.64 desc[UR6][R6.64], RZ ;  /* 0x000000ff0600a986 */ /* 0x0001e2000c101b06 */
[----:B------:R-:W-:Y:S06]  /*0320*/  BAR.SYNC.DEFER_BLOCKING 0x0 ;  /* 0x0000000000007b1d */ /* 0x000fec0000010000 */
[----:B------:R-:W-:Y:S05]  /*0330*/  @P6 BRA `(.L_x_59) ;  /* 0x0000000000306947 */ /* 0x000fea0003800000 */
[----:B0-----:R-:W0:Y:S01]  /*0340*/  LDC.64 R8, c[0x0][0x390] ;  /* 0x0000e400ff087b82 */ /* 0x001e220000000a00 */
[----:B------:R-:W-:-:S04]  /*0350*/  IMAD R13, R3, R0, R5 ;  /* 0x00000000030d7224 */ /* 0x000fc800078e0205 */
[----:B0-----:R-:W-:-:S06]  /*0360*/  IMAD.WIDE R8, R13, 0x4, R8 ;  /* 0x000000040d087825 */ /* 0x001fcc00078e0208 */
[----:B------:R-:W2:Y:S02]  /*0370*/  LDG.E R8, desc[UR6][R8.64] ;  /* 0x0000000608087981 */ /* 0x000ea4000c1e1900 */
[----:B--2---:R-:W-:-:S13]  /*0380*/  ISETP.NE.AND P0, PT, R8, RZ, PT ;  /* 0x000000ff0800720c */ /* 0x004fda0003f05270 */
[----:B------:R-:W0:Y:S01]  /*0390*/  @!P0 LDC.64 R10, c[0x0][0x388] ;  /* 0x0000e200ff0a8b82 */ /* 0x000e220000000a00 */
[----:B------:R1:W-:Y:S04]  /*03a0*/  @!P0 STG.E.64 desc[UR6][R6.64], RZ ;  /* 0x000000ff06008986 */ /* 0x0003e8000c101b06 */
[----:B------:R1:W-:Y:S01]  /*03b0*/  @!P0 STG.E.64 desc[UR6][R6.64+0x8], RZ ;  /* 0x000008ff06008986 */ /* 0x0003e2000c101b06 */
[----:B0-----:R-:W-:-:S05]  /*03c0*/  @!P0 IMAD.WIDE R10, R13, 0x8, R10 ;  /* 0x000000080d0a8825 */ /* 0x001fca00078e020a */
[----:B------:R1:W-:Y:S01]  /*03d0*/  @!P0 STG.E.64 desc[UR6][R10.64], RZ ;  /* 0x000000ff0a008986 */ /* 0x0003e2000c101b06 */
[----:B------:R-:W-:-:S05]  /*03e0*/  @!P0 IMAD.WIDE R12, R0, 0x8, R10 ;  /* 0x00000008000c8825 */ /* 0x000fca00078e020a */
[----:B------:R1:W-:Y:S02]  /*03f0*/  @!P0 STG.E.64 desc[UR6][R12.64], RZ ;  /* 0x000000ff0c008986 */ /* 0x0003e4000c101b06 */
.L_x_59:
[----:B------:R-:W-:Y:S05]  /*0400*/  BSYNC.RECONVERGENT B0 ;  /* 0x0000000000007941 */ /* 0x000fea0003800200 */
.L_x_58:
[----:B------:R-:W-:Y:S04]  /*0410*/  BSSY.RECONVERGENT B0, `(.L_x_60) ;  /* 0x000000b000007945 */ /* 0x000fe80003800200 */
[----:B------:R-:W-:Y:S05]  /*0420*/  @P4 BRA `(.L_x_61) ;  /* 0x0000000000244947 */ /* 0x000fea0003800000 */
[----:B01----:R-:W2:Y:S02]  /*0430*/  LDG.E.64 R10, desc[UR6][R6.64] ;  /* 0x00000006060a7981 */ /* 0x003ea4000c1e1b00 */
[----:B--2---:R-:W-:-:S06]  /*0440*/  DSETP.GT.AND P0, PT, R10, 5, PT ;  /* 0x401400000a00742a */ /* 0x004fcc0003f04000 */
[----:B------:R-:W-:Y:S02]  /*0450*/  FSEL R8, R10, RZ, !P0 ;  /* 0x000000ff0a087208 */ /* 0x000fe40004000000 */
[----:B------:R-:W-:-:S06]  /*0460*/  FSEL R9, R11, 2.3125, !P0 ;  /* 0x401400000b097808 */ /* 0x000fcc0004000000 */
[----:B------:R-:W-:-:S06]  /*0470*/  DSETP.GEU.AND P1, PT, R8, -5, PT ;  /* 0xc01400000800742a */ /* 0x000fcc0003f2e000 */
[----:B------:R-:W-:Y:S01]  /*0480*/  DSETP.GT.OR P0, PT, R10, 5, !P1 ;  /* 0x401400000a00742a */ /* 0x000fe20004f04400 */
[----:B------:R-:W-:Y:S02]  /*0490*/  FSEL R8, R8, RZ, P1 ;  /* 0x000000ff08087208 */ /* 0x000fe40000800000 */
[----:B------:R-:W-:-:S11]  /*04a0*/  FSEL R9, R9, -2.3125, P1 ;  /* 0xc014000009097808 */ /* 0x000fd60000800000 */
[----:B------:R2:W-:Y:S02]  /*04b0*/  @P0 STG.E.64 desc[UR6][R6.64], R8 ;  /* 0x0000000806000986 */ /* 0x0005e4000c101b06 */
.L_x_61:
[----:B------:R-:W-:Y:S05]  /*04c0*/  BSYNC.RECONVERGENT B0 ;  /* 0x0000000000007941 */ /* 0x000fea0003800200 */
.L_x_60:
[----:B------:R-:W-:Y:S05]  /*04d0*/  @P3 EXIT ;  /* 0x000000000000394d */ /* 0x000fea0003800000 */
[----:B012---:R-:W0:Y:S01]  /*04e0*/  LDC.64 R6, c[0x0][0x388] ;  /* 0x0000e200ff067b82 */ /* 0x007e220000000a00 */
[----:B------:R-:W-:-:S04]  /*04f0*/  IMAD R3, R3, R0, R5 ;  /* 0x0000000003037224 */ /* 0x000fc800078e0205 */
[----:B0-----:R-:W-:-:S05]  /*0500*/  IMAD.WIDE R6, R3, 0x8, R6 ;  /* 0x0000000803067825 */ /* 0x001fca00078e0206 */
[----:B------:R-:W2:Y:S02]  /*0510*/  LDG.E.64 R4, desc[UR6][R6.64] ;  /* 0x0000000606047981 */ /* 0x000ea4000c1e1b00 */
[----:B--2---:R-:W-:-:S06]  /*0520*/  DSETP.GT.AND P0, PT, R4, 5, PT ;  /* 0x401400000400742a */ /* 0x004fcc0003f04000 */
[----:B------:R-:W-:Y:S02]  /*0530*/  FSEL R2, R4, RZ, !P0 ;  /* 0x000000ff04027208 */ /* 0x000fe40004000000 */
[----:B------:R-:W-:-:S06]  /*0540*/  FSEL R3, R5, 2.3125, !P0 ;  /* 0x4014000005037808 */ /* 0x000fcc0004000000 */
[----:B------:R-:W-:-:S06]  /*0550*/  DSETP.GEU.AND P1, PT, R2, -5, PT ;  /* 0xc01400000200742a */ /* 0x000fcc0003f2e000 */
[----:B------:R-:W-:Y:S01]  /*0560*/  DSETP.GT.OR P0, PT, R4, 5, !P1 ;  /* 0x401400000400742a */ /* 0x000fe20004f04400 */
[----:B------:R-:W-:Y:S02]  /*0570*/  FSEL R2, R2, RZ, P1 ;  /* 0x000000ff02027208 */ /* 0x000fe40000800000 */
[----:B------:R-:W-:-:S11]  /*0580*/  FSEL R3, R3, -2.3125, P1 ;  /* 0xc014000003037808 */ /* 0x000fd60000800000 */
[----:B------:R-:W-:Y:S05]  /*0590*/  @!P0 EXIT ;  /* 0x000000000000894d */ /* 0x000fea0003800000 */
[----:B------:R-:W-:Y:S01]  /*05a0*/  STG.E.64 desc[UR6][R6.64], R2 ;  /* 0x0000000206007986 */ /* 0x000fe2000c101b06 */
[----:B------:R-:W-:Y:S05]  /*05b0*/  EXIT ;  /* 0x000000000000794d */ /* 0x000fea0003800000 */
.L_x_62:
        /* <DEDUP_REMOVED lines=12> */
.L_x_72:


//--------------------- .nv.shared.reserved.0     --------------------------
	.section	.nv.shared.reserved.0,"aw",@nobits
	.weak		__nv_reservedSMEM_offset_0_alias
	.size		__nv_reservedSMEM_offset_0_alias, 0, 64
	.other		__nv_reservedSMEM_offset_0_alias,@"STO_CUDA_RESERVED_SHARED STV_DEFAULT"
__nv_reservedSMEM_offset_0_alias:
	.zero		0
	.zero		64


//--------------------- .nv.constant0._Z48calculate_center_velocities_and_magnitude_kernelPdS_S_S_S_ii --------------------------
	.section	.nv.constant0._Z48calculate_center_velocities_and_magnitude_kernelPdS_S_S_S_ii,"a",@progbits
	.sectionflags	@""
	.align	4
.nv.constant0._Z48calculate_center_velocities_and_magnitude_kernelPdS_S_S_S_ii:
	.zero		944


//--------------------- .nv.constant0._Z26pressure_correction_kernelPdS_S_S_PiiidddddS0_ --------------------------
	.section	.nv.constant0._Z26pressure_correction_kernelPdS_S_S_PiiidddddS0_,"a",@progbits
	.sectionflags	@""
	.align	4
.nv.constant0._Z26pressure_correction_kernelPdS_S_S_PiiidddddS0_:
	.zero		992


//--------------------- .nv.constant0._Z30update_velocities_final_kernelPdS_S_S_ii --------------------------
	.section	.nv.constant0._Z30update_velocities_final_kernelPdS_S_S_ii,"a",@progbits
	.sectionflags	@""
	.align	4
.nv.constant0._Z30update_velocities_final_kernelPdS_S_S_ii:
	.zero		936


//--------------------- .nv.constant0._Z24update_velocities_kernelPdS_S_S_S_iidddd --------------------------
	.section	.nv.constant0._Z24update_velocities_kernelPdS_S_S_S_iidddd,"a",@progbits
	.sectionflags	@""
	.align	4
.nv.constant0._Z24update_velocities_kernelPdS_S_S_S_iidddd:
	.zero		976


//--------------------- .nv.constant0._Z25compute_divergence_kernelPdS_S_iidd --------------------------
	.section	.nv.constant0._Z25compute_divergence_kernelPdS_S_iidd,"a",@progbits
	.sectionflags	@""
	.align	4
.nv.constant0._Z25compute_divergence_kernelPdS_S_iidd:
	.zero		944


//--------------------- .nv.constant0._Z32apply_boundary_conditions_kernelPdS_Piii --------------------------
	.section	.nv.constant0._Z32apply_boundary_conditions_kernelPdS_Piii,"a",@progbits
	.sectionflags	@""
	.align	4
.nv.constant0._Z32apply_boundary_conditions_kernelPdS_Piii:
	.zero		928


//--------------------- SYMBOLS --------------------------

	.type		.nv.reservedSmem.offset0,@object
	.size		.nv.reservedSmem.offset0,0x4
